def matmul_kernel(
    a_ptr,
    b_ptr,
    c_ptr,
    M,
    N,
    K,
    stride_am,
    stride_ak,
    stride_bk,
    stride_bn,
    stride_cm,
    stride_cn,
    BLOCK_M: tl.constexpr,
    BLOCK_N: tl.constexpr,
    BLOCK_K: tl.constexpr,
    GROUP_M: tl.constexpr,
):
    pid = tl.program_id(axis=0)
    num_pid_m = tl.cdiv(M, BLOCK_M)
    num_pid_n = tl.cdiv(N, BLOCK_N)
    num_pid_in_group = GROUP_M * num_pid_n
    group_id = pid // num_pid_in_group
    first_pid_m = group_id * GROUP_M
    group_size_m = min(num_pid_m - first_pid_m, GROUP_M)
    pid_m = first_pid_m + ((pid % num_pid_in_group) % group_size_m)
    pid_n = (pid % num_pid_in_group) // group_size_m

    offs_am = (pid_m * BLOCK_M + tl.arange(0, BLOCK_M)) % M
    offs_bn = (pid_n * BLOCK_N + tl.arange(0, BLOCK_N)) % N
    offs_k = tl.arange(0, BLOCK_K)
    a_ptrs = a_ptr + offs_am[:, None] * stride_am + offs_k[None, :] * stride_ak
    b_ptrs = b_ptr + offs_k[:, None] * stride_bk + offs_bn[None, :] * stride_bn

    acc = tl.zeros((BLOCK_M, BLOCK_N), dtype=tl.float32)
    for kk in range(0, tl.cdiv(K, BLOCK_K)):
        a = tl.load(a_ptrs, mask=offs_k[None, :] < K - kk * BLOCK_K, other=0.0)
        b = tl.load(b_ptrs, mask=offs_k[:, None] < K - kk * BLOCK_K, other=0.0)
        acc = tl.dot(a, b, acc)
        a_ptrs += BLOCK_K * stride_ak
        b_ptrs += BLOCK_K * stride_bk

    c = acc.to(c_ptr.dtype.element_ty)
    offs_cm = pid_m * BLOCK_M + tl.arange(0, BLOCK_M)
    offs_cn = pid_n * BLOCK_N + tl.arange(0, BLOCK_N)
    c_ptrs = c_ptr + offs_cm[:, None] * stride_cm + offs_cn[None, :] * stride_cn
    mask = (offs_cm[:, None] < M) & (offs_cn[None, :] < N)
    tl.store(c_ptrs, c, mask=mask)

# config = {"BLOCK_K": 64, "BLOCK_M": 64, "BLOCK_N": 64, "GROUP_M": 8, "arch": "sm_90", "dtype": "fp16", "num_ctas": 1, "num_stages": 3, "num_warps": 2}
# arch = sm_90


// ===== COMPILED SASS (sm_90a) =====

	.target	sm_90a

	.elftype	@"ET_EXEC"


//--------------------- .note.nv.tkinfo           --------------------------
	.section	.note.nv.tkinfo,"",@"SHT_NOTE"
	.sectionflags	@"SHF_NOTE_NV_TKINFO"
	.tkinfo
        /*0018*/ 	.word	0x00000002
        /*0030*/ 	.string	""
        /*0030*/ 	.string	"ptxas"
        /*0030*/ 	.string	"Cuda compilation tools, release 13.0, V13.0.88"
        /*0030*/ 	.string	"Build cuda_13.0.r13.0/compiler.36424714_0"
        /*0030*/ 	.string	"-v  -suppress-debug-info  -lineinfo  -arch sm_90a "



//--------------------- .note.nv.cuinfo           --------------------------
	.section	.note.nv.cuinfo,"",@"SHT_NOTE"
	.sectionflags	@"SHF_NOTE_NV_CUINFO"
        /*0018*/ 	.short	0x0002
        /*001a*/ 	.short	0x005a
        /*001c*/ 	.short	0x0082
	.zero		2


//--------------------- .nv.info                  --------------------------
	.section	.nv.info,"",@"SHT_CUDA_INFO"
	.align	4


	//----- nvinfo : EIATTR_REGCOUNT
	.align		4
        /*0000*/ 	.byte	0x04, 0x2f
        /*0002*/ 	.short	(.L_1 - .L_0)
	.align		4
.L_0:
        /*0004*/ 	.word	index@(matmul_kernel)
        /*0008*/ 	.word	0x000000ff


	//----- nvinfo : EIATTR_FRAME_SIZE
	.align		4
.L_1:
        /*000c*/ 	.byte	0x04, 0x11
        /*000e*/ 	.short	(.L_3 - .L_2)
	.align		4
.L_2:
        /*0010*/ 	.word	index@(matmul_kernel)
        /*0014*/ 	.word	0x00000110


	//----- nvinfo : EIATTR_MIN_STACK_SIZE
	.align		4
.L_3:
        /*0018*/ 	.byte	0x04, 0x12
        /*001a*/ 	.short	(.L_5 - .L_4)
	.align		4
.L_4:
        /*001c*/ 	.word	index@(matmul_kernel)
        /*0020*/ 	.word	0x00000110
.L_5:


//--------------------- .nv.compat                --------------------------
	.section	.nv.compat,"",@"SHT_CUDA_COMPAT_INFO"
	.align	4
        /*0000*/ 	.byte	0x02, 0x09, 0x01, 0x00, 0x02, 0x02, 0x01, 0x00, 0x02, 0x05, 0x05, 0x00, 0x03, 0x07, 0x01, 0x01
        /*0010*/ 	.byte	0x02, 0x03, 0x00, 0x00, 0x02, 0x06, 0x01, 0x00, 0x04, 0x0b, 0x08, 0x00, 0x00, 0x00, 0x00, 0x00
        /*0020*/ 	.byte	0x00, 0x00, 0x00, 0x00


//--------------------- .nv.info.matmul_kernel    --------------------------
	.section	.nv.info.matmul_kernel,"",@"SHT_CUDA_INFO"
	.sectionflags	@""
	.align	4


	//----- nvinfo : EIATTR_CUDA_API_VERSION
	.align		4
        /*0000*/ 	.byte	0x04, 0x37
        /*0002*/ 	.short	(.L_7 - .L_6)
.L_6:
        /*0004*/ 	.word	0x00000082


	//----- nvinfo : EIATTR_KPARAM_INFO
	.align		4
.L_7:
        /*0008*/ 	.byte	0x04, 0x17
        /*000a*/ 	.short	(.L_9 - .L_8)
.L_8:
        /*000c*/ 	.word	0x00000000
        /*0010*/ 	.short	0x000d
        /*0012*/ 	.short	0x0048
        /*0014*/ 	.byte	0x00, 0xf4, 0x21, 0x00


	//----- nvinfo : EIATTR_KPARAM_INFO
	.align		4
.L_9:
        /*0018*/ 	.byte	0x04, 0x17
        /*001a*/ 	.short	(.L_11 - .L_10)
.L_10:
        /*001c*/ 	.word	0x00000000
        /*0020*/ 	.short	0x000c
        /*0022*/ 	.short	0x0040
        /*0024*/ 	.byte	0x00, 0xf4, 0x21, 0x00


	//----- nvinfo : EIATTR_KPARAM_INFO
	.align		4
.L_11:
        /*0028*/ 	.byte	0x04, 0x17
        /*002a*/ 	.short	(.L_13 - .L_12)
.L_12:
        /*002c*/ 	.word	0x00000000
        /*0030*/ 	.short	0x000b
        /*0032*/ 	.short	0x0038
        /*0034*/ 	.byte	0x00, 0xf0, 0x11, 0x00


	//----- nvinfo : EIATTR_KPARAM_INFO
	.align		4
.L_13:
        /*0038*/ 	.byte	0x04, 0x17
        /*003a*/ 	.short	(.L_15 - .L_14)
.L_14:
        /*003c*/ 	.word	0x00000000
        /*0040*/ 	.short	0x000a
        /*0042*/ 	.short	0x0034
        /*0044*/ 	.byte	0x00, 0xf0, 0x11, 0x00


	//----- nvinfo : EIATTR_KPARAM_INFO
	.align		4
.L_15:
        /*0048*/ 	.byte	0x04, 0x17
        /*004a*/ 	.short	(.L_17 - .L_16)
.L_16:
        /*004c*/ 	.word	0x00000000
        /*0050*/ 	.short	0x0009
        /*0052*/ 	.short	0x0030
        /*0054*/ 	.byte	0x00, 0xf0, 0x11, 0x00


	//----- nvinfo : EIATTR_KPARAM_INFO
	.align		4
.L_17:
        /*0058*/ 	.byte	0x04, 0x17
        /*005a*/ 	.short	(.L_19 - .L_18)
.L_18:
        /*005c*/ 	.word	0x00000000
        /*0060*/ 	.short	0x0008
        /*0062*/ 	.short	0x002c
        /*0064*/ 	.byte	0x00, 0xf0, 0x11, 0x00


	//----- nvinfo : EIATTR_KPARAM_INFO
	.align		4
.L_19:
        /*0068*/ 	.byte	0x04, 0x17
        /*006a*/ 	.short	(.L_21 - .L_20)
.L_20:
        /*006c*/ 	.word	0x00000000
        /*0070*/ 	.short	0x0007
        /*0072*/ 	.short	0x0028
        /*0074*/ 	.byte	0x00, 0xf0, 0x11, 0x00


	//----- nvinfo : EIATTR_KPARAM_INFO
	.align		4
.L_21:
        /*0078*/ 	.byte	0x04, 0x17
        /*007a*/ 	.short	(.L_23 - .L_22)
.L_22:
        /*007c*/ 	.word	0x00000000
        /*0080*/ 	.short	0x0006
        /*0082*/ 	.short	0x0024
        /*0084*/ 	.byte	0x00, 0xf0, 0x11, 0x00


	//----- nvinfo : EIATTR_KPARAM_INFO
	.align		4
.L_23:
        /*0088*/ 	.byte	0x04, 0x17
        /*008a*/ 	.short	(.L_25 - .L_24)
.L_24:
        /*008c*/ 	.word	0x00000000
        /*0090*/ 	.short	0x0005
        /*0092*/ 	.short	0x0020
        /*0094*/ 	.byte	0x00, 0xf0, 0x11, 0x00


	//----- nvinfo : EIATTR_KPARAM_INFO
	.align		4
.L_25:
        /*0098*/ 	.byte	0x04, 0x17
        /*009a*/ 	.short	(.L_27 - .L_26)
.L_26:
        /*009c*/ 	.word	0x00000000
        /*00a0*/ 	.short	0x0004
        /*00a2*/ 	.short	0x001c
        /*00a4*/ 	.byte	0x00, 0xf0, 0x11, 0x00


	//----- nvinfo : EIATTR_KPARAM_INFO
	.align		4
.L_27:
        /*00a8*/ 	.byte	0x04, 0x17
        /*00aa*/ 	.short	(.L_29 - .L_28)
.L_28:
        /*00ac*/ 	.word	0x00000000
        /*00b0*/ 	.short	0x0003
        /*00b2*/ 	.short	0x0018
        /*00b4*/ 	.byte	0x00, 0xf0, 0x11, 0x00


	//----- nvinfo : EIATTR_KPARAM_INFO
	.align		4
.L_29:
        /*00b8*/ 	.byte	0x04, 0x17
        /*00ba*/ 	.short	(.L_31 - .L_30)
.L_30:
        /*00bc*/ 	.word	0x00000000
        /*00c0*/ 	.short	0x0002
        /*00c2*/ 	.short	0x0010
        /*00c4*/ 	.byte	0x00, 0xf4, 0x21, 0x00


	//----- nvinfo : EIATTR_KPARAM_INFO
	.align		4
.L_31:
        /*00c8*/ 	.byte	0x04, 0x17
        /*00ca*/ 	.short	(.L_33 - .L_32)
.L_32:
        /*00cc*/ 	.word	0x00000000
        /*00d0*/ 	.short	0x0001
        /*00d2*/ 	.short	0x0008
        /*00d4*/ 	.byte	0x00, 0xf4, 0x21, 0x00


	//----- nvinfo : EIATTR_KPARAM_INFO
	.align		4
.L_33:
        /*00d8*/ 	.byte	0x04, 0x17
        /*00da*/ 	.short	(.L_35 - .L_34)
.L_34:
        /*00dc*/ 	.word	0x00000000
        /*00e0*/ 	.short	0x0000
        /*00e2*/ 	.short	0x0000
        /*00e4*/ 	.byte	0x00, 0xf4, 0x21, 0x00


	//----- nvinfo : EIATTR_SPARSE_MMA_MASK
	.align		4
.L_35:
        /*00e8*/ 	.byte	0x03, 0x50
        /*00ea*/ 	.short	0x0000


	//----- nvinfo : EIATTR_MAXREG_COUNT
	.align		4
        /*00ec*/ 	.byte	0x03, 0x1b
        /*00ee*/ 	.short	0x00ff


	//----- nvinfo : EIATTR_NUM_BARRIERS
	.align		4
        /*00f0*/ 	.byte	0x02, 0x4c
        /*00f2*/ 	.byte	0x01
	.zero		1


	//----- nvinfo : EIATTR_ANNOTATIONS
	.align		4
        /*00f4*/ 	.byte	0x04, 0x55
        /*00f6*/ 	.short	(.L_37 - .L_36)


	//   ....[0]....
.L_36:
        /*00f8*/ 	.word	0x00000001
        /*00fc*/ 	.byte	0x80, 0x05, 0x00, 0x00, 0x01, 0x00, 0x00, 0x00, 0xc0, 0x09, 0x00, 0x00, 0x01, 0x00, 0x00, 0x00
        /* <DEDUP_REMOVED lines=103> */
        /*077c*/ 	.byte	0x20, 0xa1, 0x00, 0x00, 0x01, 0x00, 0x00, 0x00, 0x70, 0xa1, 0x00, 0x00


	//----- nvinfo : EIATTR_MERCURY_ISA_VERSION
	.align		4
.L_37:
        /*0788*/ 	.byte	0x03, 0x5f
        /*078a*/ 	.short	0x0101


	//----- nvinfo : EIATTR_EXIT_INSTR_OFFSETS
	.align		4
        /*078c*/ 	.byte	0x04, 0x1c
        /*078e*/ 	.short	(.L_39 - .L_38)


	//   ....[0]....
.L_38:
        /*0790*/ 	.word	0x0000bda0


	//   ....[1]....
        /*0794*/ 	.word	0x0000bdd0


	//----- nvinfo : EIATTR_REQNTID
	.align		4
.L_39:
        /*0798*/ 	.byte	0x04, 0x10
        /*079a*/ 	.short	(.L_41 - .L_40)
.L_40:
        /*079c*/ 	.word	0x00000040
        /*07a0*/ 	.word	0x00000001
        /*07a4*/ 	.word	0x00000001


	//----- nvinfo : EIATTR_CBANK_PARAM_SIZE
	.align		4
.L_41:
        /*07a8*/ 	.byte	0x03, 0x19
        /*07aa*/ 	.short	0x0050


	//----- nvinfo : EIATTR_PARAM_CBANK
	.align		4
        /*07ac*/ 	.byte	0x04, 0x0a
        /*07ae*/ 	.short	(.L_43 - .L_42)
	.align		4
.L_42:
        /*07b0*/ 	.word	index@(.nv.constant0.matmul_kernel)
        /*07b4*/ 	.short	0x0210
        /*07b6*/ 	.short	0x0050


	//----- nvinfo : EIATTR_SW_WAR
	.align		4
.L_43:
        /*07b8*/ 	.byte	0x04, 0x36
        /*07ba*/ 	.short	(.L_45 - .L_44)
.L_44:
        /*07bc*/ 	.word	0x00000008
.L_45:


//--------------------- .nv.callgraph             --------------------------
	.section	.nv.callgraph,"",@"SHT_CUDA_CALLGRAPH"
	.align	4
	.sectionentsize	8
	.align		4
        /*0000*/ 	.word	0x00000000
	.align		4
        /*0004*/ 	.word	0xffffffff
	.align		4
        /*0008*/ 	.word	0x00000000
	.align		4
        /*000c*/ 	.word	0xfffffffe
	.align		4
        /*0010*/ 	.word	0x00000000
	.align		4
        /*0014*/ 	.word	0xfffffffd
	.align		4
        /*0018*/ 	.word	0x00000000
	.align		4
        /*001c*/ 	.word	0xfffffffc


//--------------------- .text.matmul_kernel       --------------------------
	.section	.text.matmul_kernel,"ax",@progbits
	.align	128
        .global         matmul_kernel
        .type           matmul_kernel,@function
        .size           matmul_kernel,(.L_x_4 - matmul_kernel)
        .other          matmul_kernel,@"STO_CUDA_ENTRY STV_DEFAULT"
matmul_kernel:
.text.matmul_kernel:
[----:B------:R-:W0:Y:S08]  /*0000*/  LDC R1, c[0x0][0x28] ;  /* 0x00000a00ff017b82 */ /* 0x000e300000000800 */
[----:B------:R-:W1:Y:S01]  /*0010*/  LDC.64 R48, c[0x0][0x228] ;  /* 0x00008a00ff307b82 */ /* 0x000e620000000a00 */
[----:B------:R-:W2:Y:S01]  /*0020*/  S2R R5, SR_CTAID.X ;  /* 0x0000000000057919 */ /* 0x000ea20000002500 */
[----:B0-----:R-:W-:Y:S01]  /*0030*/  VIADD R1, R1, 0xfffffef0 ;  /* 0xfffffef001017836 */ /* 0x001fe20000000000 */
[----:B------:R-:W-:Y:S01]  /*0040*/  ULDC UR4, c[0x0][0x230] ;  /* 0x00008c0000047ab9 */ /* 0x000fe20000000800 */
[----:B------:R-:W-:Y:S01]  /*0050*/  ULDC.64 UR8, c[0x0][0x208] ;  /* 0x0000820000087ab9 */ /* 0x000fe20000000a00 */
[----:B------:R-:W0:Y:S01]  /*0060*/  S2R R25, SR_TID.X ;  /* 0x0000000000197919 */ /* 0x000e220000002100 */
[----:B------:R-:W-:-:S02]  /*0070*/  IMAD.U32 R19, RZ, RZ, UR4 ;  /* 0x00000004ff137e24 */ /* 0x000fc4000f8e00ff */
[----:B------:R-:W3:Y:S01]  /*0080*/  LDC R21, c[0x0][0x230] ;  /* 0x00008c00ff157b82 */ /* 0x000ee20000000800 */
[----:B-1----:R-:W-:-:S05]  /*0090*/  VIADD R0, R49, 0x3f ;  /* 0x0000003f31007836 */ /* 0x002fca0000000000 */
[----:B------:R-:W-:Y:S01]  /*00a0*/  SHF.R.S32.HI R3, RZ, 0x1f, R0 ;  /* 0x0000001fff037819 */ /* 0x000fe20000011400 */
[----:B---3--:R-:W-:-:S03]  /*00b0*/  VIADD R21, R21, 0x3f ;  /* 0x0000003f15157836 */ /* 0x008fc60000000000 */
[----:B------:R-:W-:Y:S02]  /*00c0*/  LEA.HI R3, R3, R0, RZ, 0x6 ;  /* 0x0000000003037211 */ /* 0x000fe400078f30ff */
[----:B--2---:R-:W-:Y:S02]  /*00d0*/  IABS R8, R5 ;  /* 0x0000000500087213 */ /* 0x004fe40000000000 */
[----:B------:R-:W-:Y:S02]  /*00e0*/  SHF.R.S32.HI R3, RZ, 0x6, R3 ;  /* 0x00000006ff037819 */ /* 0x000fe40000011403 */
[----:B0-----:R-:W-:-:S03]  /*00f0*/  LOP3.LUT R24, R25, 0x3f, RZ, 0xc0, !PT ;  /* 0x0000003f19187812 */ /* 0x001fc600078ec0ff */
[----:B------:R-:W-:-:S05]  /*0100*/  IMAD.SHL.U32 R4, R3, 0x8, RZ ;  /* 0x0000000803047824 */ /* 0x000fca00078e00ff */
[-C--:B------:R-:W-:Y:S02]  /*0110*/  IABS R7, R4.reuse ;  /* 0x0000000400077213 */ /* 0x080fe40000000000 */
[----:B------:R-:W-:Y:S02]  /*0120*/  IABS R10, R4 ;  /* 0x00000004000a7213 */ /* 0x000fe40000000000 */
[----:B------:R-:W0:Y:S08]  /*0130*/  I2F.RP R0, R7 ;  /* 0x0000000700007306 */ /* 0x000e300000209400 */
[----:B0-----:R-:W0:Y:S02]  /*0140*/  MUFU.RCP R0, R0 ;  /* 0x0000000000007308 */ /* 0x001e240000001000 */
[----:B0-----:R-:W-:-:S02]  /*0150*/  VIADD R2, R0, 0xffffffe ;  /* 0x0ffffffe00027836 */ /* 0x001fc40000000000 */
[----:B------:R-:W-:-:S04]  /*0160*/  IMAD.MOV R0, RZ, RZ, -R10 ;  /* 0x000000ffff007224 */ /* 0x000fc800078e0a0a */
[----:B------:R0:W1:Y:S02]  /*0170*/  F2I.FTZ.U32.TRUNC.NTZ R3, R2 ;  /* 0x0000000200037305 */ /* 0x000064000021f000 */
[----:B0-----:R-:W-:Y:S02]  /*0180*/  IMAD.MOV.U32 R2, RZ, RZ, RZ ;  /* 0x000000ffff027224 */ /* 0x001fe400078e00ff */
[----:B-1----:R-:W-:-:S04]  /*0190*/  IMAD.MOV R6, RZ, RZ, -R3 ;  /* 0x000000ffff067224 */ /* 0x002fc800078e0a03 */
[----:B------:R-:W-:Y:S02]  /*01a0*/  IMAD R9, R6, R7, RZ ;  /* 0x0000000706097224 */ /* 0x000fe400078e02ff */
[----:B------:R-:W-:Y:S02]  /*01b0*/  IMAD.MOV.U32 R6, RZ, RZ, R8 ;  /* 0x000000ffff067224 */ /* 0x000fe400078e0008 */
[----:B------:R-:W-:-:S06]  /*01c0*/  IMAD.HI.U32 R3, R3, R9, R2 ;  /* 0x0000000903037227 */ /* 0x000fcc00078e0002 */
[----:B------:R-:W-:-:S04]  /*01d0*/  IMAD.HI.U32 R3, R3, R6, RZ ;  /* 0x0000000603037227 */ /* 0x000fc800078e00ff */
[----:B------:R-:W-:-:S05]  /*01e0*/  IMAD R0, R3, R0, R6 ;  /* 0x0000000003007224 */ /* 0x000fca00078e0206 */
[----:B------:R-:W-:-:S13]  /*01f0*/  ISETP.GT.U32.AND P1, PT, R7, R0, PT ;  /* 0x000000000700720c */ /* 0x000fda0003f24070 */
[----:B------:R-:W-:Y:S02]  /*0200*/  @!P1 IMAD.IADD R0, R0, 0x1, -R7 ;  /* 0x0000000100009824 */ /* 0x000fe400078e0a07 */
[----:B------:R-:W-:Y:S01]  /*0210*/  @!P1 VIADD R3, R3, 0x1 ;  /* 0x0000000103039836 */ /* 0x000fe20000000000 */
[----:B------:R-:W-:Y:S02]  /*0220*/  ISETP.NE.AND P1, PT, R4, RZ, PT ;  /* 0x000000ff0400720c */ /* 0x000fe40003f25270 */
[----:B------:R-:W-:Y:S02]  /*0230*/  ISETP.GE.U32.AND P0, PT, R0, R7, PT ;  /* 0x000000070000720c */ /* 0x000fe40003f06070 */
[----:B------:R-:W-:-:S04]  /*0240*/  LOP3.LUT R0, R5, R4, RZ, 0x3c, !PT ;  /* 0x0000000405007212 */ /* 0x000fc800078e3cff */
[----:B------:R-:W-:Y:S01]  /*0250*/  ISETP.GE.AND P2, PT, R0, RZ, PT ;  /* 0x000000ff0000720c */ /* 0x000fe20003f46270 */
[----:B------:R-:W-:-:S06]  /*0260*/  VIADD R0, R48, 0x3f ;  /* 0x0000003f30007836 */ /* 0x000fcc0000000000 */
[----:B------:R-:W-:-:S04]  /*0270*/  @P0 VIADD R3, R3, 0x1 ;  /* 0x0000000103030836 */ /* 0x000fc80000000000 */
[----:B------:R-:W-:Y:S01]  /*0280*/  IMAD.MOV.U32 R2, RZ, RZ, R3 ;  /* 0x000000ffff027224 */ /* 0x000fe200078e0003 */
[----:B------:R-:W-:-:S03]  /*0290*/  SHF.R.S32.HI R3, RZ, 0x1f, R0 ;  /* 0x0000001fff037819 */ /* 0x000fc60000011400 */
[----:B------:R-:W-:Y:S01]  /*02a0*/  @!P2 IMAD.MOV R2, RZ, RZ, -R2 ;  /* 0x000000ffff02a224 */ /* 0x000fe200078e0a02 */
[----:B------:R-:W-:Y:S02]  /*02b0*/  @!P1 LOP3.LUT R2, RZ, R4, RZ, 0x33, !PT ;  /* 0x00000004ff029212 */ /* 0x000fe400078e33ff */
[----:B------:R-:W-:-:S03]  /*02c0*/  LEA.HI R3, R3, R0, RZ, 0x6 ;  /* 0x0000000003037211 */ /* 0x000fc600078f30ff */
[----:B------:R-:W-:Y:S02]  /*02d0*/  IMAD.SHL.U32 R6, R2, 0x8, RZ ;  /* 0x0000000802067824 */ /* 0x000fe400078e00ff */
[----:B------:R-:W-:-:S03]  /*02e0*/  IMAD.MOV R2, RZ, RZ, -R2 ;  /* 0x000000ffff027224 */ /* 0x000fc600078e0a02 */
[----:B------:R-:W-:Y:S01]  /*02f0*/  LEA.HI.SX32 R3, R3, -R6, 0x1a ;  /* 0x8000000603037211 */ /* 0x000fe200078fd2ff */
[----:B------:R-:W-:-:S03]  /*0300*/  IMAD R4, R4, R2, R5 ;  /* 0x0000000204047224 */ /* 0x000fc600078e0205 */
[----:B------:R-:W-:Y:S02]  /*0310*/  VIMNMX R11, R3, 0x8, PT ;  /* 0x00000008030b7848 */ /* 0x000fe40003fe0100 */
[----:B------:R-:W-:Y:S02]  /*0320*/  IABS R9, R4 ;  /* 0x0000000400097213 */ /* 0x000fe40000000000 */
[----:B------:R-:W-:-:S04]  /*0330*/  IABS R7, R11 ;  /* 0x0000000b00077213 */ /* 0x000fc80000000000 */
[----:B------:R-:W0:Y:S08]  /*0340*/  I2F.RP R0, R7 ;  /* 0x0000000700007306 */ /* 0x000e300000209400 */
[----:B0-----:R-:W0:Y:S02]  /*0350*/  MUFU.RCP R0, R0 ;  /* 0x0000000000007308 */ /* 0x001e240000001000 */
[----:B0-----:R-:W-:-:S06]  /*0360*/  VIADD R3, R0, 0xffffffe ;  /* 0x0ffffffe00037836 */ /* 0x001fcc0000000000 */
[----:B------:R-:W0:Y:S02]  /*0370*/  F2I.FTZ.U32.TRUNC.NTZ R3, R3 ;  /* 0x0000000300037305 */ /* 0x000e24000021f000 */
[----:B0-----:R-:W-:-:S04]  /*0380*/  IMAD.MOV R8, RZ, RZ, -R3 ;  /* 0x000000ffff087224 */ /* 0x001fc800078e0a03 */
[----:B------:R-:W-:Y:S01]  /*0390*/  IMAD.MOV.U32 R2, RZ, RZ, R8 ;  /* 0x000000ffff027224 */ /* 0x000fe200078e0008 */
[----:B------:R-:W-:-:S03]  /*03a0*/  IABS R8, R11 ;  /* 0x0000000b00087213 */ /* 0x000fc60000000000 */
[----:B------:R-:W-:Y:S01]  /*03b0*/  IMAD R5, R2, R7, RZ ;  /* 0x0000000702057224 */ /* 0x000fe200078e02ff */
[----:B------:R-:W-:Y:S01]  /*03c0*/  IADD3 R0, RZ, -R8, RZ ;  /* 0x80000008ff007210 */ /* 0x000fe20007ffe0ff */
[----:B------:R-:W-:-:S04]  /*03d0*/  IMAD.MOV.U32 R2, RZ, RZ, RZ ;  /* 0x000000ffff027224 */ /* 0x000fc800078e00ff */
        /* <DEDUP_REMOVED lines=9> */
[----:B------:R-:W-:-:S07]  /*0470*/  ISETP.GE.AND P2, PT, R0, RZ, PT ;  /* 0x000000ff0000720c */ /* 0x000fce0003f46270 */
[----:B------:R-:W-:Y:S01]  /*0480*/  @P0 VIADD R2, R2, 0x1 ;  /* 0x0000000102020836 */ /* 0x000fe20000000000 */
[----:B------:R-:W-:-:S05]  /*0490*/  ISETP.GT.AND P0, PT, R21, 0x3f, PT ;  /* 0x0000003f1500780c */ /* 0x000fca0003f04270 */
[----:B------:R-:W-:Y:S01]  /*04a0*/  @!P2 IMAD.MOV R2, RZ, RZ, -R2 ;  /* 0x000000ffff02a224 */ /* 0x000fe200078e0a02 */
[----:B------:R-:W-:-:S05]  /*04b0*/  @!P1 LOP3.LUT R2, RZ, R11, RZ, 0x33, !PT ;  /* 0x0000000bff029212 */ /* 0x000fca00078e33ff */
[----:B------:R-:W-:Y:S02]  /*04c0*/  IMAD.MOV R0, RZ, RZ, -R2 ;  /* 0x000000ffff007224 */ /* 0x000fe400078e0a02 */
[----:B------:R-:W-:Y:S02]  /*04d0*/  IMAD.SHL.U32 R20, R2, 0x40, RZ ;  /* 0x0000004002147824 */ /* 0x000fe400078e00ff */
[----:B------:R-:W-:Y:S02]  /*04e0*/  IMAD R0, R11, R0, R4 ;  /* 0x000000000b007224 */ /* 0x000fe400078e0204 */
[C---:B------:R-:W-:Y:S01]  /*04f0*/  VIADD R56, R20.reuse, 0x1 ;  /* 0x0000000114387836 */ /* 0x040fe20000000000 */
[----:B------:R-:W-:Y:S01]  /*0500*/  IADD3 R10, R20, 0xb, RZ ;  /* 0x0000000b140a7810 */ /* 0x000fe20007ffe0ff */
[----:B------:R-:W-:Y:S01]  /*0510*/  IMAD.IADD R3, R6, 0x1, R0 ;  /* 0x0000000106037824 */ /* 0x000fe200078e0200 */
[C---:B------:R-:W-:Y:S01]  /*0520*/  IADD3 R51, R20.reuse, 0x1f, RZ ;  /* 0x0000001f14337810 */ /* 0x040fe20007ffe0ff */
[C---:B------:R-:W-:Y:S01]  /*0530*/  VIADD R64, R20.reuse, 0x2 ;  /* 0x0000000214407836 */ /* 0x040fe20000000000 */
[----:B------:R-:W-:Y:S01]  /*0540*/  IADD3 R35, R20, 0x33, RZ ;  /* 0x0000003314237810 */ /* 0x000fe20007ffe0ff */
[----:B------:R-:W-:-:S02]  /*0550*/  IMAD R69, R3, 0x40, R24 ;  /* 0x0000004003457824 */ /* 0x000fc400078e0218 */
[C---:B------:R-:W-:Y:S02]  /*0560*/  VIADD R58, R20.reuse, 0x3 ;  /* 0x00000003143a7836 */ /* 0x040fe40000000000 */
[C---:B------:R-:W-:Y:S01]  /*0570*/  VIADD R60, R20.reuse, 0x4 ;  /* 0x00000004143c7836 */ /* 0x040fe20000000000 */
[----:B------:R0:W-:Y:S01]  /*0580*/  STL [R1+0xc4], R69 ;  /* 0x0000c44501007387 */ /* 0x0001e20000100800 */
[C---:B------:R-:W-:Y:S02]  /*0590*/  VIADD R66, R20.reuse, 0x5 ;  /* 0x0000000514427836 */ /* 0x040fe40000000000 */
[C---:B------:R-:W-:Y:S02]  /*05a0*/  VIADD R62, R20.reuse, 0x6 ;  /* 0x00000006143e7836 */ /* 0x040fe40000000000 */
[C---:B------:R-:W-:Y:S02]  /*05b0*/  VIADD R70, R20.reuse, 0x7 ;  /* 0x0000000714467836 */ /* 0x040fe40000000000 */
[----:B------:R-:W-:-:S02]  /*05c0*/  VIADD R68, R20, 0x8 ;  /* 0x0000000814447836 */ /* 0x000fc40000000000 */
[C---:B------:R-:W-:Y:S02]  /*05d0*/  VIADD R74, R20.reuse, 0x9 ;  /* 0x00000009144a7836 */ /* 0x040fe40000000000 */
[C---:B------:R-:W-:Y:S02]  /*05e0*/  VIADD R72, R20.reuse, 0xa ;  /* 0x0000000a14487836 */ /* 0x040fe40000000000 */
        /* <DEDUP_REMOVED lines=49> */
[----:B------:R-:W-:Y:S01]  /*0900*/  VIADD R30, R20, 0x3f ;  /* 0x0000003f141e7836 */ /* 0x000fe20000000000 */
[----:B0-----:R-:W-:Y:S06]  /*0910*/  @P0 BRA `(.L_x_0) ;  /* 0x0000000000500947 */ /* 0x001fec0003800000 */
[----:B------:R-:W-:Y:S01]  /*0920*/  IMAD.SHL.U32 R25, R25, 0x20, RZ ;  /* 0x0000002019197824 */ /* 0x000fe200078e00ff */
[----:B------:R-:W-:Y:S02]  /*0930*/  CS2R R80, SRZ ;  /* 0x0000000000507805 */ /* 0x000fe4000001ff00 */
[----:B------:R-:W-:Y:S02]  /*0940*/  CS2R R82, SRZ ;  /* 0x0000000000527805 */ /* 0x000fe4000001ff00 */
[----:B------:R-:W-:Y:S02]  /*0950*/  CS2R R92, SRZ ;  /* 0x00000000005c7805 */ /* 0x000fe4000001ff00 */
[----:B------:R-:W-:Y:S02]  /*0960*/  CS2R R94, SRZ ;  /* 0x00000000005e7805 */ /* 0x000fe4000001ff00 */
[----:B------:R-:W-:Y:S02]  /*0970*/  LOP3.LUT R0, R25, 0x400, RZ, 0xc0, !PT ;  /* 0x0000040019007812 */ /* 0x000fe400078ec0ff */
[----:B------:R-:W-:-:S02]  /*0980*/  CS2R R132, SRZ ;  /* 0x0000000000847805 */ /* 0x000fc4000001ff00 */
[----:B------:R-:W-:Y:S02]  /*0990*/  CS2R R134, SRZ ;  /* 0x0000000000867805 */ /* 0x000fe4000001ff00 */
[----:B------:R-:W-:Y:S02]  /*09a0*/  CS2R R40, SRZ ;  /* 0x0000000000287805 */ /* 0x000fe4000001ff00 */
[----:B------:R-:W-:Y:S01]  /*09b0*/  CS2R R42, SRZ ;  /* 0x00000000002a7805 */ /* 0x000fe2000001ff00 */
[----:B------:R0:W-:Y:S01]  /*09c0*/  STL [R1+0xc8], R0 ;  /* 0x0000c80001007387 */ /* 0x0001e20000100800 */
[----:B------:R-:W-:Y:S02]  /*09d0*/  CS2R R140, SRZ ;  /* 0x00000000008c7805 */ /* 0x000fe4000001ff00 */
[----:B------:R-:W-:Y:S02]  /*09e0*/  CS2R R142, SRZ ;  /* 0x00000000008e7805 */ /* 0x000fe4000001ff00 */
[----:B------:R-:W-:-:S02]  /*09f0*/  CS2R R44, SRZ ;  /* 0x00000000002c7805 */ /* 0x000fc4000001ff00 */
[----:B------:R-:W-:Y:S02]  /*0a00*/  CS2R R46, SRZ ;  /* 0x00000000002e7805 */ /* 0x000fe4000001ff00 */
[----:B------:R-:W-:Y:S02]  /*0a10*/  CS2R R120, SRZ ;  /* 0x0000000000787805 */ /* 0x000fe4000001ff00 */
[----:B------:R-:W-:Y:S02]  /*0a20*/  CS2R R122, SRZ ;  /* 0x00000000007a7805 */ /* 0x000fe4000001ff00 */
[----:B------:R-:W-:Y:S02]  /*0a30*/  CS2R R48, SRZ ;  /* 0x0000000000307805 */ /* 0x000fe4000001ff00 */
[----:B------:R-:W-:Y:S01]  /*0a40*/  CS2R R50, SRZ ;  /* 0x0000000000327805 */ /* 0x000fe2000001ff00 */
[----:B0-----:R-:W-:Y:S06]  /*0a50*/  BRA `(.L_x_1) ;  /* 0x0000009400b07947 */ /* 0x001fec0003800000 */
.L_x_0:
[----:B------:R-:W-:Y:S01]  /*0a60*/  IABS R13, R48 ;  /* 0x00000030000d7213 */ /* 0x000fe20000000000 */
[----:B------:R-:W-:Y:S01]  /*0a70*/  ULDC UR5, c[0x0][0x240] ;  /* 0x0000900000057ab9 */ /* 0x000fe20000000800 */
[----:B------:R-:W-:Y:S01]  /*0a80*/  IABS R2, R49 ;  /* 0x0000003100027213 */ /* 0x000fe20000000000 */
[----:B------:R-:W-:Y:S01]  /*0a90*/  ULDC UR4, c[0x0][0x234] ;  /* 0x00008d0000047ab9 */ /* 0x000fe20000000800 */
[----:B------:R-:W0:Y:S01]  /*0aa0*/  I2F.RP R0, R13 ;  /* 0x0000000d00007306 */ /* 0x000e220000209400 */
[----:B------:R-:W-:Y:S01]  /*0ab0*/  ISETP.GE.AND P4, PT, R69, RZ, PT ;  /* 0x000000ff4500720c */ /* 0x000fe20003f86270 */
[----:B------:R-:W-:Y:S01]  /*0ac0*/  ULDC.64 UR6, c[0x0][0x210] ;  /* 0x0000840000067ab9 */ /* 0x000fe20000000a00 */
[----:B------:R-:W-:Y:S01]  /*0ad0*/  ISETP.GE.AND P2, PT, R30, RZ, PT ;  /* 0x000000ff1e00720c */ /* 0x000fe20003f46270 */
[----:B------:R-:W-:Y:S01]  /*0ae0*/  IMAD.SHL.U32 R25, R25, 0x20, RZ ;  /* 0x0000002019197824 */ /* 0x000fe200078e00ff */
[----:B------:R-:W-:Y:S02]  /*0af0*/  ISETP.GE.AND P6, PT, R18, RZ, PT ;  /* 0x000000ff1200720c */ /* 0x000fe40003fc6270 */
[----:B------:R-:W-:-:S02]  /*0b00*/  CS2R R132, SRZ ;  /* 0x0000000000847805 */ /* 0x000fc4000001ff00 */
[----:B------:R-:W-:Y:S01]  /*0b10*/  IABS R71, R77 ;  /* 0x0000004d00477213 */ /* 0x000fe20000000000 */
[----:B------:R-:W1:Y:S01]  /*0b20*/  I2F.RP R3, R2 ;  /* 0x0000000200037306 */ /* 0x000e620000209400 */
[----:B------:R-:W-:Y:S02]  /*0b30*/  IABS R85, R68 ;  /* 0x0000004400557213 */ /* 0x000fe40000000000 */
[----:B------:R-:W-:Y:S02]  /*0b40*/  CS2R R134, SRZ ;  /* 0x0000000000867805 */ /* 0x000fe4000001ff00 */
[----:B------:R-:W-:Y:S02]  /*0b50*/  IABS R87, R70 ;  /* 0x0000004600577213 */ /* 0x000fe40000000000 */
[----:B------:R-:W-:Y:S02]  /*0b60*/  CS2R R140, SRZ ;  /* 0x00000000008c7805 */ /* 0x000fe4000001ff00 */
[----:B------:R-:W-:-:S02]  /*0b70*/  IABS R89, R62 ;  /* 0x0000003e00597213 */ /* 0x000fc40000000000 */
[----:B------:R-:W-:Y:S02]  /*0b80*/  CS2R R142, SRZ ;  /* 0x00000000008e7805 */ /* 0x000fe4000001ff00 */
[----:B------:R-:W-:Y:S01]  /*0b90*/  IABS R97, R64 ;  /* 0x0000004000617213 */ /* 0x000fe20000000000 */
[----:B0-----:R-:W0:Y:S01]  /*0ba0*/  MUFU.RCP R0, R0 ;  /* 0x0000000000007308 */ /* 0x001e220000001000 */
[----:B------:R-:W-:Y:S02]  /*0bb0*/  IABS R91, R66 ;  /* 0x00000042005b7213 */ /* 0x000fe40000000000 */
[----:B------:R-:W-:Y:S02]  /*0bc0*/  CS2R R120, SRZ ;  /* 0x0000000000787805 */ /* 0x000fe4000001ff00 */
[----:B------:R-:W-:Y:S02]  /*0bd0*/  IABS R93, R60 ;  /* 0x0000003c005d7213 */ /* 0x000fe40000000000 */
[----:B------:R-:W-:-:S02]  /*0be0*/  CS2R R122, SRZ ;  /* 0x00000000007a7805 */ /* 0x000fc4000001ff00 */
[----:B------:R-:W-:Y:S02]  /*0bf0*/  IABS R95, R58 ;  /* 0x0000003a005f7213 */ /* 0x000fe40000000000 */
[----:B------:R-:W-:Y:S02]  /*0c00*/  CS2R R112, SRZ ;  /* 0x0000000000707805 */ /* 0x000fe4000001ff00 */
[----:B------:R-:W-:Y:S01]  /*0c10*/  CS2R R114, SRZ ;  /* 0x0000000000727805 */ /* 0x000fe2000001ff00 */
[----:B-1----:R-:W1:Y:S01]  /*0c20*/  MUFU.RCP R3, R3 ;  /* 0x0000000300037308 */ /* 0x002e620000001000 */
[----:B------:R-:W-:Y:S02]  /*0c30*/  CS2R R108, SRZ ;  /* 0x00000000006c7805 */ /* 0x000fe4000001ff00 */
[----:B------:R-:W-:Y:S02]  /*0c40*/  CS2R R110, SRZ ;  /* 0x00000000006e7805 */ /* 0x000fe4000001ff00 */
[----:B------:R-:W-:-:S02]  /*0c50*/  CS2R R104, SRZ ;  /* 0x0000000000687805 */ /* 0x000fc4000001ff00 */
[----:B------:R-:W-:Y:S01]  /*0c60*/  CS2R R106, SRZ ;  /* 0x00000000006a7805 */ /* 0x000fe2000001ff00 */
[----:B0-----:R-:W-:Y:S01]  /*0c70*/  VIADD R4, R0, 0xffffffe ;  /* 0x0ffffffe00047836 */ /* 0x001fe20000000000 */
[----:B------:R-:W-:Y:S02]  /*0c80*/  IABS R0, R69 ;  /* 0x0000004500007213 */ /* 0x000fe40000000000 */
[----:B------:R-:W-:Y:S01]  /*0c90*/  IABS R69, R78 ;  /* 0x0000004e00457213 */ /* 0x000fe20000000000 */
[----:B------:R0:W2:Y:S01]  /*0ca0*/  F2I.FTZ.U32.TRUNC.NTZ R5, R4 ;  /* 0x0000000400057305 */ /* 0x0000a2000021f000 */
[----:B-1----:R-:W-:-:S07]  /*0cb0*/  VIADD R6, R3, 0xffffffe ;  /* 0x0ffffffe03067836 */ /* 0x002fce0000000000 */
[----:B------:R1:W3:Y:S01]  /*0cc0*/  F2I.FTZ.U32.TRUNC.NTZ R7, R6 ;  /* 0x0000000600077305 */ /* 0x0002e2000021f000 */
[----:B0-----:R-:W-:Y:S02]  /*0cd0*/  IMAD.MOV.U32 R4, RZ, RZ, RZ ;  /* 0x000000ffff047224 */ /* 0x001fe400078e00ff */
[--C-:B--2---:R-:W-:Y:S02]  /*0ce0*/  IMAD.MOV R8, RZ, RZ, -R5.reuse ;  /* 0x000000ffff087224 */ /* 0x104fe400078e0a05 */
[----:B-1----:R-:W-:Y:S02]  /*0cf0*/  IMAD.MOV.U32 R6, RZ, RZ, RZ ;  /* 0x000000ffff067224 */ /* 0x002fe400078e00ff */
[----:B------:R-:W-:Y:S01]  /*0d00*/  IMAD R15, R8, R13, RZ ;  /* 0x0000000d080f7224 */ /* 0x000fe200078e02ff */
[----:B------:R-:W-:Y:S02]  /*0d10*/  IABS R8, R18 ;  /* 0x0000001200087213 */ /* 0x000fe40000000000 */
[----:B------:R-:W-:Y:S01]  /*0d20*/  IABS R18, R27 ;  /* 0x0000001b00127213 */ /* 0x000fe20000000000 */
[----:B------:R-:W-:Y:S01]  /*0d30*/  IMAD.HI.U32 R5, R5, R15, R4 ;  /* 0x0000000f05057227 */ /* 0x000fe200078e0004 */
[----:B------:R-:W-:-:S02]  /*0d40*/  IABS R4, R30 ;  /* 0x0000001e00047213 */ /* 0x000fc40000000000 */
[----:B------:R-:W-:Y:S01]  /*0d50*/  IABS R30, R31 ;  /* 0x0000001f001e7213 */ /* 0x000fe20000000000 */
[----:B---3--:R-:W-:Y:S02]  /*0d60*/  IMAD.MOV R3, RZ, RZ, -R7 ;  /* 0x000000ffff037224 */ /* 0x008fe400078e0a07 */
[----:B------:R-:W-:-:S04]  /*0d70*/  IMAD.HI.U32 R5, R5, R0, RZ ;  /* 0x0000000005057227 */ /* 0x000fc800078e00ff */
[----:B------:R-:W-:Y:S01]  /*0d80*/  IMAD R3, R3, R2, RZ ;  /* 0x0000000203037224 */ /* 0x000fe200078e02ff */
[----:B------:R-:W-:-:S03]  /*0d90*/  IADD3 R5, -R5, RZ, RZ ;  /* 0x000000ff05057210 */ /* 0x000fc60007ffe1ff */
[----:B------:R-:W-:-:S04]  /*0da0*/  IMAD.HI.U32 R3, R7, R3, R6 ;  /* 0x0000000307037227 */ /* 0x000fc800078e0006 */
[----:B------:R-:W-:Y:S02]  /*0db0*/  IMAD R0, R13, R5, R0 ;  /* 0x000000050d007224 */ /* 0x000fe400078e0200 */
[----:B------:R-:W-:Y:S02]  /*0dc0*/  IMAD.MOV.U32 R6, RZ, RZ, R4 ;  /* 0x000000ffff067224 */ /* 0x000fe400078e0004 */
[----:B------:R-:W-:Y:S01]  /*0dd0*/  IMAD.HI.U32 R5, R3, R8, RZ ;  /* 0x0000000803057227 */ /* 0x000fe200078e00ff */
[----:B------:R-:W-:-:S03]  /*0de0*/  ISETP.GT.U32.AND P0, PT, R13, R0, PT ;  /* 0x000000000d00720c */ /* 0x000fc60003f04070 */
[----:B------:R-:W-:-:S04]  /*0df0*/  IMAD.HI.U32 R4, R3, R6, RZ ;  /* 0x0000000603047227 */ /* 0x000fc800078e00ff */
[----:B------:R-:W-:Y:S02]  /*0e00*/  IMAD.MOV R7, RZ, RZ, -R4 ;  /* 0x000000ffff077224 */ /* 0x000fe400078e0a04 */
[----:B------:R-:W-:Y:S02]  /*0e10*/  IMAD.MOV R5, RZ, RZ, -R5 ;  /* 0x000000ffff057224 */ /* 0x000fe400078e0a05 */
[----:B------:R-:W-:Y:S01]  /*0e20*/  IMAD R4, R2, R7, R6 ;  /* 0x0000000702047224 */ /* 0x000fe200078e0206 */
[----:B------:R-:W-:Y:S01]  /*0e30*/  IABS R7, R12 ;  /* 0x0000000c00077213 */ /* 0x000fe20000000000 */
[----:B------:R-:W-:Y:S01]  /*0e40*/  @!P0 IMAD.IADD R0, R0, 0x1, -R13 ;  /* 0x0000000100008824 */ /* 0x000fe200078e0a0d */
[----:B------:R-:W-:Y:S01]  /*0e50*/  ISETP.GE.AND P0, PT, R12, RZ, PT ;  /* 0x000000ff0c00720c */ /* 0x000fe20003f06270 */
[C---:B------:R-:W-:Y:S01]  /*0e60*/  IMAD R5, R2.reuse, R5, R8 ;  /* 0x0000000502057224 */ /* 0x040fe200078e0208 */
[----:B------:R-:W-:Y:S01]  /*0e70*/  ISETP.GT.U32.AND P1, PT, R2, R4, PT ;  /* 0x000000040200720c */ /* 0x000fe20003f24070 */
[----:B------:R-:W-:Y:S01]  /*0e80*/  IMAD.HI.U32 R6, R3, R7, RZ ;  /* 0x0000000703067227 */ /* 0x000fe200078e00ff */
[----:B------:R-:W-:-:S02]  /*0e90*/  ISETP.GT.U32.AND P3, PT, R13, R0, PT ;  /* 0x000000000d00720c */ /* 0x000fc40003f64070 */
[----:B------:R-:W-:Y:S01]  /*0ea0*/  ISETP.GT.U32.AND P5, PT, R2, R5, PT ;  /* 0x000000050200720c */ /* 0x000fe20003fa4070 */
[----:B------:R-:W-:Y:S01]  /*0eb0*/  IMAD.MOV R6, RZ, RZ, -R6 ;  /* 0x000000ffff067224 */ /* 0x000fe200078e0a06 */
[----:B------:R-:W-:-:S03]  /*0ec0*/  IABS R12, R16 ;  /* 0x00000010000c7213 */ /* 0x000fc60000000000 */
[----:B------:R-:W-:Y:S02]  /*0ed0*/  IMAD R6, R2, R6, R7 ;  /* 0x0000000602067224 */ /* 0x000fe400078e0207 */
[----:B------:R-:W-:-:S04]  /*0ee0*/  IMAD.HI.U32 R7, R3, R12, RZ ;  /* 0x0000000c03077227 */ /* 0x000fc800078e00ff */
[----:B------:R-:W-:Y:S01]  /*0ef0*/  @!P3 IMAD.IADD R0, R0, 0x1, -R13 ;  /* 0x000000010000b824 */ /* 0x000fe200078e0a0d */
[----:B------:R-:W-:Y:S01]  /*0f00*/  ISETP.NE.AND P3, PT, R48, RZ, PT ;  /* 0x000000ff3000720c */ /* 0x000fe20003f65270 */
[----:B------:R-:W-:Y:S01]  /*0f10*/  @!P1 IMAD.IADD R4, R4, 0x1, -R2 ;  /* 0x0000000104049824 */ /* 0x000fe200078e0a02 */
[----:B------:R-:W-:Y:S01]  /*0f20*/  IABS R13, R14 ;  /* 0x0000000e000d7213 */ /* 0x000fe20000000000 */
[----:B------:R-:W-:Y:S01]  /*0f30*/  @!P4 IMAD.MOV R0, RZ, RZ, -R0 ;  /* 0x000000ffff00c224 */ /* 0x000fe200078e0a00 */
[----:B------:R-:W-:Y:S01]  /*0f40*/  ISETP.GE.AND P4, PT, R16, RZ, PT ;  /* 0x000000ff1000720c */ /* 0x000fe20003f86270 */
[----:B------:R-:W-:Y:S01]  /*0f50*/  @!P5 IMAD.IADD R5, R5, 0x1, -R2 ;  /* 0x000000010505d824 */ /* 0x000fe200078e0a02 */
[C---:B------:R-:W-:Y:S01]  /*0f60*/  ISETP.GT.U32.AND P1, PT, R2.reuse, R4, PT ;  /* 0x000000040200720c */ /* 0x040fe20003f24070 */
[----:B------:R-:W-:Y:S01]  /*0f70*/  IMAD.HI.U32 R8, R3, R13, RZ ;  /* 0x0000000d03087227 */ /* 0x000fe200078e00ff */
[----:B------:R-:W-:Y:S02]  /*0f80*/  IABS R16, R29 ;  /* 0x0000001d00107213 */ /* 0x000fe40000000000 */
[----:B------:R-:W-:Y:S01]  /*0f90*/  ISETP.GT.U32.AND P5, PT, R2, R5, PT ;  /* 0x000000050200720c */ /* 0x000fe20003fa4070 */
[----:B------:R-:W-:-:S02]  /*0fa0*/  IMAD.MOV R8, RZ, RZ, -R8 ;  /* 0x000000ffff087224 */ /* 0x000fc400078e0a08 */
[----:B------:R-:W-:Y:S01]  /*0fb0*/  @!P3 LOP3.LUT R0, RZ, R48, RZ, 0x33, !PT ;  /* 0x00000030ff00b212 */ /* 0x000fe200078e33ff */
[----:B------:R-:W-:Y:S01]  /*0fc0*/  IMAD.MOV R7, RZ, RZ, -R7 ;  /* 0x000000ffff077224 */ /* 0x000fe200078e0a07 */
[C---:B------:R-:W-:Y:S01]  /*0fd0*/  ISETP.GT.U32.AND P3, PT, R2.reuse, R6, PT ;  /* 0x000000060200720c */ /* 0x040fe20003f64070 */
[C---:B------:R-:W-:Y:S01]  /*0fe0*/  IMAD R8, R2.reuse, R8, R13 ;  /* 0x0000000802087224 */ /* 0x040fe200078e020d */
[----:B------:R-:W-:Y:S01]  /*0ff0*/  IABS R48, R51 ;  /* 0x0000003300307213 */ /* 0x000fe20000000000 */
[----:B------:R-:W-:Y:S02]  /*1000*/  IMAD R7, R2, R7, R12 ;  /* 0x0000000702077224 */ /* 0x000fe400078e020c */
[----:B------:R-:W-:Y:S01]  /*1010*/  @!P1 IMAD.IADD R4, R4, 0x1, -R2 ;  /* 0x0000000104049824 */ /* 0x000fe200078e0a02 */
[----:B------:R-:W-:Y:S01]  /*1020*/  ISETP.GE.AND P1, PT, R14, RZ, PT ;  /* 0x000000ff0e00720c */ /* 0x000fe20003f26270 */
[----:B------:R-:W-:Y:S01]  /*1030*/  IMAD.HI.U32 R13, R3, R16, RZ ;  /* 0x00000010030d7227 */ /* 0x000fe200078e00ff */
[----:B------:R-:W-:-:S03]  /*1040*/  IABS R14, R17 ;  /* 0x00000011000e7213 */ /* 0x000fc60000000000 */
[----:B------:R-:W-:Y:S01]  /*1050*/  @!P2 IMAD.MOV R4, RZ, RZ, -R4 ;  /* 0x000000ffff04a224 */ /* 0x000fe200078e0a04 */
[----:B------:R-:W-:Y:S01]  /*1060*/  ISETP.GT.U32.AND P2, PT, R2, R8, PT ;  /* 0x000000080200720c */ /* 0x000fe20003f44070 */
[----:B------:R-:W-:Y:S02]  /*1070*/  @!P3 IMAD.IADD R6, R6, 0x1, -R2 ;  /* 0x000000010606b824 */ /* 0x000fe400078e0a02 */
[----:B------:R-:W-:-:S03]  /*1080*/  IMAD.HI.U32 R12, R3, R14, RZ ;  /* 0x0000000e030c7227 */ /* 0x000fc600078e00ff */
[C---:B------:R-:W-:Y:S01]  /*1090*/  ISETP.GT.U32.AND P3, PT, R2.reuse, R6, PT ;  /* 0x000000060200720c */ /* 0x040fe20003f64070 */
[----:B------:R-:W-:Y:S02]  /*10a0*/  IMAD.MOV R15, RZ, RZ, -R12 ;  /* 0x000000ffff0f7224 */ /* 0x000fe400078e0a0c */
[----:B------:R-:W-:Y:S01]  /*10b0*/  @!P5 IMAD.IADD R5, R5, 0x1, -R2 ;  /* 0x000000010505d824 */ /* 0x000fe200078e0a02 */
[C---:B------:R-:W-:Y:S01]  /*10c0*/  ISETP.GT.U32.AND P5, PT, R2.reuse, R7, PT ;  /* 0x000000070200720c */ /* 0x040fe20003fa4070 */
[----:B------:R-:W-:Y:S01]  /*10d0*/  IMAD R12, R2, R15, R14 ;  /* 0x0000000f020c7224 */ /* 0x000fe200078e020e */
[----:B------:R-:W-:Y:S01]  /*10e0*/  IABS R15, R28 ;  /* 0x0000001c000f7213 */ /* 0x000fe20000000000 */
[----:B------:R-:W-:Y:S02]  /*10f0*/  @!P2 IMAD.IADD R8, R8, 0x1, -R2 ;  /* 0x000000010808a824 */ /* 0x000fe400078e0a02 */
[----:B------:R-:W-:Y:S02]  /*1100*/  IMAD.MOV R13, RZ, RZ, -R13 ;  /* 0x000000ffff0d7224 */ /* 0x000fe400078e0a0d */
[----:B------:R-:W-:Y:S01]  /*1110*/  IMAD.HI.U32 R14, R3, R15, RZ ;  /* 0x0000000f030e7227 */ /* 0x000fe200078e00ff */
[----:B------:R-:W-:-:S03]  /*1120*/  ISETP.GT.U32.AND P2, PT, R2, R8, PT ;  /* 0x000000080200720c */ /* 0x000fc60003f44070 */
[----:B------:R-:W-:Y:S02]  /*1130*/  IMAD R13, R2, R13, R16 ;  /* 0x0000000d020d7224 */ /* 0x000fe400078e0210 */
[----:B------:R-:W-:Y:S01]  /*1140*/  @!P3 IMAD.IADD R6, R6, 0x1, -R2 ;  /* 0x000000010606b824 */ /* 0x000fe200078e0a02 */
[----:B------:R-:W-:Y:S01]  /*1150*/  @!P5 IADD3 R7, R7, -R2, RZ ;  /* 0x800000020707d210 */ /* 0x000fe20007ffe0ff */
[----:B------:R-:W-:Y:S01]  /*1160*/  IMAD.MOV R14, RZ, RZ, -R14 ;  /* 0x000000ffff0e7224 */ /* 0x000fe200078e0a0e */
[C---:B------:R-:W-:Y:S01]  /*1170*/  ISETP.GT.U32.AND P3, PT, R2.reuse, R12, PT ;  /* 0x0000000c0200720c */ /* 0x040fe20003f64070 */
[----:B------:R-:W-:Y:S01]  /*1180*/  @!P0 IMAD.MOV R6, RZ, RZ, -R6 ;  /* 0x000000ffff068224 */ /* 0x000fe200078e0a06 */
[C---:B------:R-:W-:Y:S01]  /*1190*/  ISETP.GT.U32.AND P0, PT, R2.reuse, R13, PT ;  /* 0x0000000d0200720c */ /* 0x040fe20003f04070 */
[C---:B------:R-:W-:Y:S01]  /*11a0*/  IMAD R14, R2.reuse, R14, R15 ;  /* 0x0000000e020e7224 */ /* 0x040fe200078e020f */
[----:B------:R-:W-:Y:S01]  /*11b0*/  ISETP.GT.U32.AND P5, PT, R2, R7, PT ;  /* 0x000000070200720c */ /* 0x000fe20003fa4070 */
[----:B------:R-:W-:-:S02]  /*11c0*/  @!P2 IMAD.IADD R8, R8, 0x1, -R2 ;  /* 0x000000010808a824 */ /* 0x000fc400078e0a02 */
[----:B------:R-:W-:Y:S01]  /*11d0*/  @!P6 IMAD.MOV R5, RZ, RZ, -R5 ;  /* 0x000000ffff05e224 */ /* 0x000fe200078e0a05 */
[----:B------:R-:W-:Y:S01]  /*11e0*/  ISETP.GT.U32.AND P2, PT, R2, R14, PT ;  /* 0x0000000e0200720c */ /* 0x000fe20003f44070 */
[----:B------:R-:W-:Y:S01]  /*11f0*/  IMAD.HI.U32 R16, R3, R18, RZ ;  /* 0x0000001203107227 */ /* 0x000fe200078e00ff */
[----:B------:R-:W-:Y:S02]  /*1200*/  ISETP.GE.AND P6, PT, R17, RZ, PT ;  /* 0x000000ff1100720c */ /* 0x000fe40003fc6270 */
[----:B------:R-:W-:Y:S01]  /*1210*/  IABS R17, R23 ;  /* 0x0000001700117213 */ /* 0x000fe20000000000 */
[----:B------:R-:W-:Y:S01]  /*1220*/  @!P1 IMAD.MOV R8, RZ, RZ, -R8 ;  /* 0x000000ffff089224 */ /* 0x000fe200078e0a08 */
[----:B------:R-:W-:Y:S01]  /*1230*/  ISETP.GE.AND P1, PT, R23, RZ, PT ;  /* 0x000000ff1700720c */ /* 0x000fe20003f26270 */
[----:B------:R-:W-:Y:S02]  /*1240*/  @!P0 IMAD.IADD R13, R13, 0x1, -R2 ;  /* 0x000000010d0d8824 */ /* 0x000fe400078e0a02 */
[----:B------:R-:W-:-:S02]  /*1250*/  IMAD.MOV R23, RZ, RZ, -R16 ;  /* 0x000000ffff177224 */ /* 0x000fc400078e0a10 */
[----:B------:R-:W-:Y:S01]  /*1260*/  IMAD.HI.U32 R15, R3, R17, RZ ;  /* 0x00000011030f7227 */ /* 0x000fe200078e00ff */
[----:B------:R-:W-:-:S03]  /*1270*/  ISETP.GT.U32.AND P0, PT, R2, R13, PT ;  /* 0x0000000d0200720c */ /* 0x000fc60003f04070 */
[--C-:B------:R-:W-:Y:S02]  /*1280*/  @!P2 IMAD.IADD R14, R14, 0x1, -R2.reuse ;  /* 0x000000010e0ea824 */ /* 0x100fe400078e0a02 */
[----:B------:R-:W-:Y:S01]  /*1290*/  @!P5 IMAD.IADD R7, R7, 0x1, -R2 ;  /* 0x000000010707d824 */ /* 0x000fe200078e0a02 */
[----:B------:R-:W-:Y:S01]  /*12a0*/  ISETP.GE.AND P5, PT, R29, RZ, PT ;  /* 0x000000ff1d00720c */ /* 0x000fe20003fa6270 */
[C---:B------:R-:W-:Y:S01]  /*12b0*/  IMAD R16, R2.reuse, R23, R18 ;  /* 0x0000001702107224 */ /* 0x040fe200078e0212 */
[----:B------:R-:W-:Y:S01]  /*12c0*/  IABS R18, R26 ;  /* 0x0000001a00127213 */ /* 0x000fe20000000000 */
[----:B------:R-:W-:Y:S01]  /*12d0*/  IMAD.MOV R15, RZ, RZ, -R15 ;  /* 0x000000ffff0f7224 */ /* 0x000fe200078e0a0f */
[----:B------:R-:W-:Y:S01]  /*12e0*/  ISETP.GT.U32.AND P2, PT, R2, R14, PT ;  /* 0x0000000e0200720c */ /* 0x000fe20003f44070 */
[----:B------:R-:W-:Y:S01]  /*12f0*/  @!P3 IMAD.IADD R12, R12, 0x1, -R2 ;  /* 0x000000010c0cb824 */ /* 0x000fe200078e0a02 */
[----:B------:R-:W-:Y:S01]  /*1300*/  IABS R23, R22 ;  /* 0x0000001600177213 */ /* 0x000fe20000000000 */
[----:B------:R-:W-:Y:S01]  /*1310*/  @!P4 IMAD.MOV R7, RZ, RZ, -R7 ;  /* 0x000000ffff07c224 */ /* 0x000fe200078e0a07 */
[----:B------:R-:W-:Y:S01]  /*1320*/  ISETP.GE.AND P4, PT, R28, RZ, PT ;  /* 0x000000ff1c00720c */ /* 0x000fe20003f86270 */
[C---:B------:R-:W-:Y:S01]  /*1330*/  IMAD R15, R2.reuse, R15, R17 ;  /* 0x0000000f020f7224 */ /* 0x040fe200078e0211 */
[----:B------:R-:W-:Y:S01]  /*1340*/  ISETP.GT.U32.AND P3, PT, R2, R12, PT ;  /* 0x0000000c0200720c */ /* 0x000fe20003f64070 */
[----:B------:R-:W-:Y:S01]  /*1350*/  IMAD.HI.U32 R17, R3, R18, RZ ;  /* 0x0000001203117227 */ /* 0x000fe200078e00ff */
[----:B------:R-:W-:-:S02]  /*1360*/  IABS R28, R32 ;  /* 0x00000020001c7213 */ /* 0x000fc40000000000 */
[----:B------:R-:W-:Y:S01]  /*1370*/  IABS R29, R33 ;  /* 0x00000021001d7213 */ /* 0x000fe20000000000 */
[--C-:B------:R-:W-:Y:S01]  /*1380*/  @!P0 IMAD.IADD R13, R13, 0x1, -R2.reuse ;  /* 0x000000010d0d8824 */ /* 0x100fe200078e0a02 */
[C---:B------:R-:W-:Y:S01]  /*1390*/  ISETP.GT.U32.AND P0, PT, R2.reuse, R15, PT ;  /* 0x0000000f0200720c */ /* 0x040fe20003f04070 */
[----:B------:R-:W-:Y:S02]  /*13a0*/  IMAD.MOV R17, RZ, RZ, -R17 ;  /* 0x000000ffff117224 */ /* 0x000fe400078e0a11 */
[----:B------:R-:W-:Y:S01]  /*13b0*/  @!P5 IMAD.MOV R13, RZ, RZ, -R13 ;  /* 0x000000ffff0dd224 */ /* 0x000fe200078e0a0d */
[----:B------:R-:W-:Y:S01]  /*13c0*/  ISETP.GT.U32.AND P5, PT, R2, R16, PT ;  /* 0x000000100200720c */ /* 0x000fe20003fa4070 */
[----:B------:R-:W-:Y:S01]  /*13d0*/  @!P2 IMAD.IADD R14, R14, 0x1, -R2 ;  /* 0x000000010e0ea824 */ /* 0x000fe200078e0a02 */
[----:B------:R-:W-:Y:S01]  /*13e0*/  ISETP.GE.AND P2, PT, R22, RZ, PT ;  /* 0x000000ff1600720c */ /* 0x000fe20003f46270 */
[----:B------:R-:W-:Y:S02]  /*13f0*/  IMAD R17, R2, R17, R18 ;  /* 0x0000001102117224 */ /* 0x000fe400078e0212 */
[----:B------:R-:W-:-:S02]  /*1400*/  @!P4 IMAD.MOV R14, RZ, RZ, -R14 ;  /* 0x000000ffff0ec224 */ /* 0x000fc400078e0a0e */
[----:B------:R-:W-:Y:S01]  /*1410*/  @!P3 IMAD.IADD R12, R12, 0x1, -R2 ;  /* 0x000000010c0cb824 */ /* 0x000fe200078e0a02 */
[----:B------:R-:W-:Y:S01]  /*1420*/  ISETP.GT.U32.AND P4, PT, R2, R17, PT ;  /* 0x000000110200720c */ /* 0x000fe20003f84070 */
[----:B------:R-:W-:Y:S01]  /*1430*/  IMAD.HI.U32 R18, R3, R23, RZ ;  /* 0x0000001703127227 */ /* 0x000fe200078e00ff */
[----:B------:R-:W-:Y:S02]  /*1440*/  ISETP.GE.AND P3, PT, R27, RZ, PT ;  /* 0x000000ff1b00720c */ /* 0x000fe40003f66270 */
[----:B------:R-:W-:Y:S01]  /*1450*/  @!P0 IADD3 R15, R15, -R2, RZ ;  /* 0x800000020f0f8210 */ /* 0x000fe20007ffe0ff */
[----:B------:R-:W-:Y:S01]  /*1460*/  @!P6 IMAD.MOV R12, RZ, RZ, -R12 ;  /* 0x000000ffff0ce224 */ /* 0x000fe200078e0a0c */
[----:B------:R-:W-:Y:S01]  /*1470*/  ISETP.GE.AND P6, PT, R26, RZ, PT ;  /* 0x000000ff1a00720c */ /* 0x000fe20003fc6270 */
[----:B------:R-:W-:Y:S01]  /*1480*/  @!P5 IMAD.IADD R16, R16, 0x1, -R2 ;  /* 0x000000011010d824 */ /* 0x000fe200078e0a02 */
[----:B------:R-:W-:Y:S01]  /*1490*/  IABS R26, R35 ;  /* 0x00000023001a7213 */ /* 0x000fe20000000000 */
[----:B------:R-:W-:Y:S01]  /*14a0*/  IMAD.MOV R18, RZ, RZ, -R18 ;  /* 0x000000ffff127224 */ /* 0x000fe200078e0a12 */
[----:B------:R-:W-:-:S02]  /*14b0*/  ISETP.GT.U32.AND P0, PT, R2, R15, PT ;  /* 0x0000000f0200720c */ /* 0x000fc40003f04070 */
[----:B------:R-:W-:Y:S01]  /*14c0*/  ISETP.GT.U32.AND P5, PT, R2, R16, PT ;  /* 0x000000100200720c */ /* 0x000fe20003fa4070 */
[----:B------:R-:W-:Y:S02]  /*14d0*/  @!P4 IMAD.IADD R17, R17, 0x1, -R2 ;  /* 0x000000011111c824 */ /* 0x000fe400078e0a02 */
[----:B------:R-:W-:-:S03]  /*14e0*/  IMAD.HI.U32 R22, R3, R26, RZ ;  /* 0x0000001a03167227 */ /* 0x000fc600078e00ff */
[C---:B------:R-:W-:Y:S01]  /*14f0*/  ISETP.GT.U32.AND P4, PT, R2.reuse, R17, PT ;  /* 0x000000110200720c */ /* 0x040fe20003f84070 */
[----:B------:R-:W-:Y:S02]  /*1500*/  IMAD.MOV R27, RZ, RZ, -R22 ;  /* 0x000000ffff1b7224 */ /* 0x000fe400078e0a16 */
[----:B------:R-:W-:Y:S02]  /*1510*/  IMAD R18, R2, R18, R23 ;  /* 0x0000001202127224 */ /* 0x000fe400078e0217 */
[----:B------:R-:W-:-:S04]  /*1520*/  IMAD.HI.U32 R23, R3, R28, RZ ;  /* 0x0000001c03177227 */ /* 0x000fc800078e00ff */
[----:B------:R-:W-:Y:S02]  /*1530*/  IMAD R22, R2, R27, R26 ;  /* 0x0000001b02167224 */ /* 0x000fe400078e021a */
[----:B------:R-:W-:-:S04]  /*1540*/  IMAD.HI.U32 R26, R3, R29, RZ ;  /* 0x0000001d031a7227 */ /* 0x000fc800078e00ff */
[----:B------:R-:W-:Y:S02]  /*1550*/  IMAD.MOV R23, RZ, RZ, -R23 ;  /* 0x000000ffff177224 */ /* 0x000fe400078e0a17 */
[----:B------:R-:W-:Y:S01]  /*1560*/  @!P5 IMAD.IADD R16, R16, 0x1, -R2 ;  /* 0x000000011010d824 */ /* 0x000fe200078e0a02 */
[C---:B------:R-:W-:Y:S01]  /*1570*/  ISETP.GT.U32.AND P5, PT, R2.reuse, R22, PT ;  /* 0x000000160200720c */ /* 0x040fe20003fa4070 */
[----:B------:R-:W-:Y:S02]  /*1580*/  IMAD.MOV R26, RZ, RZ, -R26 ;  /* 0x000000ffff1a7224 */ /* 0x000fe400078e0a1a */
[C---:B------:R-:W-:Y:S01]  /*1590*/  IMAD R23, R2.reuse, R23, R28 ;  /* 0x0000001702177224 */ /* 0x040fe200078e021c */
[----:B------:R-:W-:Y:S01]  /*15a0*/  IABS R28, R34 ;  /* 0x00000022001c7213 */ /* 0x000fe20000000000 */
[----:B------:R-:W-:Y:S02]  /*15b0*/  @!P4 IMAD.IADD R17, R17, 0x1, -R2 ;  /* 0x000000011111c824 */ /* 0x000fe400078e0a02 */
[C---:B------:R-:W-:Y:S01]  /*15c0*/  IMAD R26, R2.reuse, R26, R29 ;  /* 0x0000001a021a7224 */ /* 0x040fe200078e021d */
[----:B------:R-:W-:Y:S01]  /*15d0*/  ISETP.GT.U32.AND P4, PT, R2, R23, PT ;  /* 0x000000170200720c */ /* 0x000fe20003f84070 */
[----:B------:R-:W-:-:S02]  /*15e0*/  @!P6 IMAD.MOV R17, RZ, RZ, -R17 ;  /* 0x000000ffff11e224 */ /* 0x000fc400078e0a11 */
[----:B------:R-:W-:Y:S01]  /*15f0*/  IMAD.HI.U32 R27, R3, R30, RZ ;  /* 0x0000001e031b7227 */ /* 0x000fe200078e00ff */
[----:B------:R-:W-:-:S03]  /*1600*/  ISETP.GT.U32.AND P6, PT, R2, R26, PT ;  /* 0x0000001a0200720c */ /* 0x000fc60003fc4070 */
[--C-:B------:R-:W-:Y:S02]  /*1610*/  @!P5 IMAD.IADD R22, R22, 0x1, -R2.reuse ;  /* 0x000000011616d824 */ /* 0x100fe400078e0a02 */
[----:B------:R-:W-:Y:S01]  /*1620*/  @!P0 IMAD.IADD R15, R15, 0x1, -R2 ;  /* 0x000000010f0f8824 */ /* 0x000fe200078e0a02 */
[C---:B------:R-:W-:Y:S01]  /*1630*/  ISETP.GT.U32.AND P0, PT, R2.reuse, R18, PT ;  /* 0x000000120200720c */ /* 0x040fe20003f04070 */
[----:B------:R-:W-:Y:S02]  /*1640*/  IMAD.MOV R27, RZ, RZ, -R27 ;  /* 0x000000ffff1b7224 */ /* 0x000fe400078e0a1b */
[----:B------:R-:W-:Y:S01]  /*1650*/  @!P3 IMAD.MOV R16, RZ, RZ, -R16 ;  /* 0x000000ffff10b224 */ /* 0x000fe200078e0a10 */
[C---:B------:R-:W-:Y:S01]  /*1660*/  ISETP.GT.U32.AND P3, PT, R2.reuse, R22, PT ;  /* 0x000000160200720c */ /* 0x040fe20003f64070 */
[----:B------:R-:W-:Y:S01]  /*1670*/  IMAD R27, R2, R27, R30 ;  /* 0x0000001b021b7224 */ /* 0x000fe200078e021e */
[----:B------:R-:W-:Y:S01]  /*1680*/  @!P4 IADD3 R23, R23, -R2, RZ ;  /* 0x800000021717c210 */ /* 0x000fe20007ffe0ff */
[----:B------:R-:W-:Y:S01]  /*1690*/  IMAD.MOV.U32 R30, RZ, RZ, R28 ;  /* 0x000000ffff1e7224 */ /* 0x000fe200078e001c */
[----:B------:R-:W-:Y:S01]  /*16a0*/  ISETP.GE.AND P4, PT, R31, RZ, PT ;  /* 0x000000ff1f00720c */ /* 0x000fe20003f86270 */
[----:B------:R-:W-:Y:S01]  /*16b0*/  @!P6 IMAD.IADD R26, R26, 0x1, -R2 ;  /* 0x000000011a1ae824 */ /* 0x000fe200078e0a02 */
[----:B------:R-:W-:Y:S01]  /*16c0*/  ISETP.GT.U32.AND P6, PT, R2, R23, PT ;  /* 0x000000170200720c */ /* 0x000fe20003fc4070 */
[----:B------:R-:W-:-:S04]  /*16d0*/  IMAD.HI.U32 R28, R3, R30, RZ ;  /* 0x0000001e031c7227 */ /* 0x000fc800078e00ff */
[----:B------:R-:W-:Y:S01]  /*16e0*/  @!P0 IMAD.IADD R18, R18, 0x1, -R2 ;  /* 0x0000000112128824 */ /* 0x000fe200078e0a02 */
[----:B------:R-:W-:Y:S01]  /*16f0*/  ISETP.GE.AND P0, PT, R32, RZ, PT ;  /* 0x000000ff2000720c */ /* 0x000fe20003f06270 */
[----:B------:R-:W-:Y:S01]  /*1700*/  IMAD.MOV R31, RZ, RZ, -R28 ;  /* 0x000000ffff1f7224 */ /* 0x000fe200078e0a1c */
[----:B------:R-:W-:Y:S01]  /*1710*/  IABS R32, R44 ;  /* 0x0000002c00207213 */ /* 0x000fe20000000000 */
[----:B------:R-:W-:Y:S01]  /*1720*/  @!P3 IMAD.IADD R22, R22, 0x1, -R2 ;  /* 0x000000011616b824 */ /* 0x000fe200078e0a02 */
[----:B------:R-:W-:Y:S01]  /*1730*/  ISETP.GE.AND P3, PT, R33, RZ, PT ;  /* 0x000000ff2100720c */ /* 0x000fe20003f66270 */
[C---:B------:R-:W-:Y:S01]  /*1740*/  IMAD R28, R2.reuse, R31, R30 ;  /* 0x0000001f021c7224 */ /* 0x040fe200078e021e */
[C---:B------:R-:W-:Y:S01]  /*1750*/  ISETP.GT.U32.AND P5, PT, R2.reuse, R18, PT ;  /* 0x000000120200720c */ /* 0x040fe20003fa4070 */
[----:B------:R-:W-:Y:S01]  /*1760*/  @!P1 IMAD.MOV R15, RZ, RZ, -R15 ;  /* 0x000000ffff0f9224 */ /* 0x000fe200078e0a0f */
[----:B------:R-:W-:Y:S01]  /*1770*/  IABS R33, R36 ;  /* 0x0000002400217213 */ /* 0x000fe20000000000 */
[----:B------:R-:W-:Y:S01]  /*1780*/  @!P6 IMAD.IADD R23, R23, 0x1, -R2 ;  /* 0x000000011717e824 */ /* 0x000fe200078e0a02 */
[----:B------:R-:W-:Y:S01]  /*1790*/  ISETP.GE.AND P1, PT, R35, RZ, PT ;  /* 0x000000ff2300720c */ /* 0x000fe20003f26270 */
[----:B------:R-:W-:Y:S01]  /*17a0*/  IMAD.HI.U32 R29, R3, R32, RZ ;  /* 0x00000020031d7227 */ /* 0x000fe200078e00ff */
[----:B------:R-:W-:-:S02]  /*17b0*/  ISETP.GT.U32.AND P6, PT, R2, R28, PT ;  /* 0x0000001c0200720c */ /* 0x000fc40003fc4070 */
[----:B------:R-:W-:Y:S01]  /*17c0*/  IABS R35, R40 ;  /* 0x0000002800237213 */ /* 0x000fe20000000000 */
[----:B------:R-:W-:-:S04]  /*17d0*/  IMAD.HI.U32 R30, R3, R33, RZ ;  /* 0x00000021031e7227 */ /* 0x000fc800078e00ff */
[----:B------:R-:W-:Y:S02]  /*17e0*/  IMAD.MOV R30, RZ, RZ, -R30 ;  /* 0x000000ffff1e7224 */ /* 0x000fe400078e0a1e */
[----:B------:R-:W-:Y:S01]  /*17f0*/  @!P5 IMAD.IADD R18, R18, 0x1, -R2 ;  /* 0x000000011212d824 */ /* 0x000fe200078e0a02 */
[C---:B------:R-:W-:Y:S01]  /*1800*/  ISETP.GT.U32.AND P5, PT, R2.reuse, R27, PT ;  /* 0x0000001b0200720c */ /* 0x040fe20003fa4070 */
[C---:B------:R-:W-:Y:S01]  /*1810*/  IMAD R30, R2.reuse, R30, R33 ;  /* 0x0000001e021e7224 */ /* 0x040fe200078e0221 */
[----:B------:R-:W-:Y:S01]  /*1820*/  IABS R33, R39 ;  /* 0x0000002700217213 */ /* 0x000fe20000000000 */
[----:B------:R-:W-:Y:S01]  /*1830*/  @!P2 IMAD.MOV R18, RZ, RZ, -R18 ;  /* 0x000000ffff12a224 */ /* 0x000fe200078e0a12 */
[----:B------:R-:W-:Y:S01]  /*1840*/  ISETP.GT.U32.AND P2, PT, R2, R26, PT ;  /* 0x0000001a0200720c */ /* 0x000fe20003f44070 */
[----:B------:R-:W-:Y:S01]  /*1850*/  @!P1 IMAD.MOV R22, RZ, RZ, -R22 ;  /* 0x000000ffff169224 */ /* 0x000fe200078e0a16 */
[----:B------:R-:W-:Y:S01]  /*1860*/  ISETP.GE.AND P1, PT, R34, RZ, PT ;  /* 0x000000ff2200720c */ /* 0x000fe20003f26270 */
[----:B------:R-:W-:Y:S01]  /*1870*/  @!P6 IMAD.IADD R28, R28, 0x1, -R2 ;  /* 0x000000011c1ce824 */ /* 0x000fe200078e0a02 */
[C---:B------:R-:W-:Y:S01]  /*1880*/  ISETP.GT.U32.AND P6, PT, R2.reuse, R30, PT ;  /* 0x0000001e0200720c */ /* 0x040fe20003fc4070 */
[----:B------:R-:W-:Y:S01]  /*1890*/  IMAD.MOV R29, RZ, RZ, -R29 ;  /* 0x000000ffff1d7224 */ /* 0x000fe200078e0a1d */
[----:B------:R-:W-:Y:S01]  /*18a0*/  IABS R34, R41 ;  /* 0x0000002900227213 */ /* 0x000fe20000000000 */
[----:B------:R-:W-:Y:S01]  /*18b0*/  @!P0 IMAD.MOV R23, RZ, RZ, -R23 ;  /* 0x000000ffff178224 */ /* 0x000fe200078e0a17 */
[C---:B------:R-:W-:Y:S01]  /*18c0*/  ISETP.GT.U32.AND P0, PT, R2.reuse, R28, PT ;  /* 0x0000001c0200720c */ /* 0x040fe20003f04070 */
[----:B------:R-:W-:-:S02]  /*18d0*/  IMAD R29, R2, R29, R32 ;  /* 0x0000001d021d7224 */ /* 0x000fc400078e0220 */
[----:B------:R-:W-:-:S04]  /*18e0*/  IMAD.HI.U32 R31, R3, R34, RZ ;  /* 0x00000022031f7227 */ /* 0x000fc800078e00ff */
[----:B------:R-:W-:Y:S02]  /*18f0*/  IMAD.MOV R31, RZ, RZ, -R31 ;  /* 0x000000ffff1f7224 */ /* 0x000fe400078e0a1f */
[--C-:B------:R-:W-:Y:S01]  /*1900*/  @!P2 IMAD.IADD R26, R26, 0x1, -R2.reuse ;  /* 0x000000011a1aa824 */ /* 0x100fe200078e0a02 */
[----:B------:R-:W-:Y:S01]  /*1910*/  ISETP.GT.U32.AND P2, PT, R2, R29, PT ;  /* 0x0000001d0200720c */ /* 0x000fe20003f44070 */
[----:B------:R-:W-:Y:S02]  /*1920*/  @!P6 IMAD.IADD R30, R30, 0x1, -R2 ;  /* 0x000000011e1ee824 */ /* 0x000fe400078e0a02 */
[----:B------:R-:W-:Y:S01]  /*1930*/  IMAD R31, R2, R31, R34 ;  /* 0x0000001f021f7224 */ /* 0x000fe200078e0222 */
[----:B------:R-:W-:Y:S01]  /*1940*/  @!P0 IADD3 R28, R28, -R2, RZ ;  /* 0x800000021c1c8210 */ /* 0x000fe20007ffe0ff */
[----:B------:R-:W-:Y:S01]  /*1950*/  IMAD.HI.U32 R32, R3, R35, RZ ;  /* 0x0000002303207227 */ /* 0x000fe200078e00ff */
[C---:B------:R-:W-:Y:S02]  /*1960*/  ISETP.GT.U32.AND P6, PT, R2.reuse, R30, PT ;  /* 0x0000001e0200720c */ /* 0x040fe40003fc4070 */
[----:B------:R-:W-:Y:S01]  /*1970*/  ISETP.GT.U32.AND P0, PT, R2, R31, PT ;  /* 0x0000001f0200720c */ /* 0x000fe20003f04070 */
[----:B------:R-:W-:-:S02]  /*1980*/  IMAD.MOV.U32 R34, RZ, RZ, R33 ;  /* 0x000000ffff227224 */ /* 0x000fc400078e0021 */
[----:B------:R-:W-:Y:S02]  /*1990*/  IMAD.MOV R32, RZ, RZ, -R32 ;  /* 0x000000ffff207224 */ /* 0x000fe400078e0a20 */
[----:B------:R-:W-:-:S04]  /*19a0*/  IMAD.HI.U32 R33, R3, R34, RZ ;  /* 0x0000002203217227 */ /* 0x000fc800078e00ff */
[----:B------:R-:W-:Y:S02]  /*19b0*/  IMAD R32, R2, R32, R35 ;  /* 0x0000002002207224 */ /* 0x000fe400078e0223 */
[----:B------:R-:W-:Y:S02]  /*19c0*/  IMAD.MOV R33, RZ, RZ, -R33 ;  /* 0x000000ffff217224 */ /* 0x000fe400078e0a21 */
[----:B------:R-:W-:Y:S01]  /*19d0*/  @!P2 IMAD.IADD R29, R29, 0x1, -R2 ;  /* 0x000000011d1da824 */ /* 0x000fe200078e0a02 */
[----:B------:R-:W-:Y:S01]  /*19e0*/  ISETP.GE.AND P2, PT, R36, RZ, PT ;  /* 0x000000ff2400720c */ /* 0x000fe20003f46270 */
[C---:B------:R-:W-:Y:S01]  /*19f0*/  IMAD R33, R2.reuse, R33, R34 ;  /* 0x0000002102217224 */ /* 0x040fe200078e0222 */
[----:B------:R-:W-:Y:S01]  /*1a00*/  IABS R36, R37 ;  /* 0x0000002500247213 */ /* 0x000fe20000000000 */
[----:B------:R-:W-:Y:S01]  /*1a10*/  @!P1 IMAD.MOV R28, RZ, RZ, -R28 ;  /* 0x000000ffff1c9224 */ /* 0x000fe200078e0a1c */
[----:B------:R-:W-:Y:S01]  /*1a20*/  ISETP.GT.U32.AND P1, PT, R2, R32, PT ;  /* 0x000000200200720c */ /* 0x000fe20003f24070 */
[----:B------:R-:W-:-:S02]  /*1a30*/  @!P5 IMAD.IADD R27, R27, 0x1, -R2 ;  /* 0x000000011b1bd824 */ /* 0x000fc400078e0a02 */
[----:B------:R-:W-:Y:S01]  /*1a40*/  @!P6 IMAD.IADD R30, R30, 0x1, -R2 ;  /* 0x000000011e1ee824 */ /* 0x000fe200078e0a02 */
[C---:B------:R-:W-:Y:S01]  /*1a50*/  ISETP.GT.U32.AND P6, PT, R2.reuse, R33, PT ;  /* 0x000000210200720c */ /* 0x040fe20003fc4070 */
[----:B------:R-:W-:Y:S01]  /*1a60*/  IMAD.MOV.U32 R35, RZ, RZ, R36 ;  /* 0x000000ffff237224 */ /* 0x000fe200078e0024 */
[C---:B------:R-:W-:Y:S01]  /*1a70*/  ISETP.GT.U32.AND P5, PT, R2.reuse, R27, PT ;  /* 0x0000001b0200720c */ /* 0x040fe20003fa4070 */
[----:B------:R-:W-:Y:S01]  /*1a80*/  @!P3 IMAD.MOV R26, RZ, RZ, -R26 ;  /* 0x000000ffff1ab224 */ /* 0x000fe200078e0a1a */
[----:B------:R-:W-:Y:S01]  /*1a90*/  IABS R36, R38 ;  /* 0x0000002600247213 */ /* 0x000fe20000000000 */
[----:B------:R-:W-:Y:S01]  /*1aa0*/  IMAD.HI.U32 R34, R3, R35, RZ ;  /* 0x0000002303227227 */ /* 0x000fe200078e00ff */
[----:B------:R-:W-:-:S03]  /*1ab0*/  ISETP.GT.U32.AND P3, PT, R2, R29, PT ;  /* 0x0000001d0200720c */ /* 0x000fc60003f64070 */
[----:B------:R-:W-:Y:S02]  /*1ac0*/  @!P1 IMAD.IADD R32, R32, 0x1, -R2 ;  /* 0x0000000120209824 */ /* 0x000fe400078e0a02 */
[----:B------:R-:W-:Y:S02]  /*1ad0*/  IMAD.MOV R34, RZ, RZ, -R34 ;  /* 0x000000ffff227224 */ /* 0x000fe400078e0a22 */
[----:B------:R-:W-:Y:S01]  /*1ae0*/  @!P6 IMAD.IADD R33, R33, 0x1, -R2 ;  /* 0x000000012121e824 */ /* 0x000fe200078e0a02 */
[C---:B------:R-:W-:Y:S01]  /*1af0*/  ISETP.GT.U32.AND P6, PT, R2.reuse, R32, PT ;  /* 0x000000200200720c */ /* 0x040fe20003fc4070 */
[----:B------:R-:W-:Y:S02]  /*1b00*/  IMAD R34, R2, R34, R35 ;  /* 0x0000002202227224 */ /* 0x000fe400078e0223 */
[----:B------:R-:W-:-:S04]  /*1b10*/  IMAD.HI.U32 R35, R3, R36, RZ ;  /* 0x0000002403237227 */ /* 0x000fc800078e00ff */
[--C-:B------:R-:W-:Y:S01]  /*1b20*/  @!P5 IMAD.IADD R27, R27, 0x1, -R2.reuse ;  /* 0x000000011b1bd824 */ /* 0x100fe200078e0a02 */
[----:B------:R-:W-:Y:S01]  /*1b30*/  ISETP.GE.AND P5, PT, R44, RZ, PT ;  /* 0x000000ff2c00720c */ /* 0x000fe20003fa6270 */
[----:B------:R-:W-:Y:S01]  /*1b40*/  IMAD.MOV R35, RZ, RZ, -R35 ;  /* 0x000000ffff237224 */ /* 0x000fe200078e0a23 */
[----:B------:R-:W-:Y:S01]  /*1b50*/  IABS R44, R65 ;  /* 0x00000041002c7213 */ /* 0x000fe20000000000 */
[----:B------:R-:W-:Y:S01]  /*1b60*/  @!P0 IMAD.IADD R31, R31, 0x1, -R2 ;  /* 0x000000011f1f8824 */ /* 0x000fe200078e0a02 */
[----:B------:R-:W-:Y:S01]  /*1b70*/  ISETP.GE.AND P0, PT, R39, RZ, PT ;  /* 0x000000ff2700720c */ /* 0x000fe20003f06270 */
[C---:B------:R-:W-:Y:S01]  /*1b80*/  IMAD R35, R2.reuse, R35, R36 ;  /* 0x0000002302237224 */ /* 0x040fe200078e0224 */
[----:B------:R-:W-:Y:S01]  /*1b90*/  IABS R39, R42 ;  /* 0x0000002a00277213 */ /* 0x000fe20000000000 */
[--C-:B------:R-:W-:Y:S01]  /*1ba0*/  @!P3 IMAD.IADD R29, R29, 0x1, -R2.reuse ;  /* 0x000000011d1db824 */ /* 0x100fe200078e0a02 */
[----:B------:R-:W-:Y:S01]  /*1bb0*/  ISETP.GT.U32.AND P1, PT, R2, R31, PT ;  /* 0x0000001f0200720c */ /* 0x000fe20003f24070 */
[----:B------:R-:W-:Y:S01]  /*1bc0*/  @!P6 IMAD.IADD R32, R32, 0x1, -R2 ;  /* 0x000000012020e824 */ /* 0x000fe200078e0a02 */
[----:B------:R-:W-:Y:S01]  /*1bd0*/  ISETP.GT.U32.AND P6, PT, R2, R35, PT ;  /* 0x000000230200720c */ /* 0x000fe20003fc4070 */
[----:B------:R-:W-:Y:S01]  /*1be0*/  IMAD.HI.U32 R36, R3, R39, RZ ;  /* 0x0000002703247227 */ /* 0x000fe200078e00ff */
[----:B------:R-:W-:-:S02]  /*1bf0*/  ISETP.GE.AND P3, PT, R40, RZ, PT ;  /* 0x000000ff2800720c */ /* 0x000fc40003f66270 */
[----:B------:R-:W-:Y:S01]  /*1c00*/  IABS R40, R45 ;  /* 0x0000002d00287213 */ /* 0x000fe20000000000 */
[----:B------:R-:W-:Y:S01]  /*1c10*/  @!P5 IMAD.MOV R29, RZ, RZ, -R29 ;  /* 0x000000ffff1dd224 */ /* 0x000fe200078e0a1d */
[C---:B------:R-:W-:Y:S01]  /*1c20*/  ISETP.GT.U32.AND P5, PT, R2.reuse, R33, PT ;  /* 0x000000210200720c */ /* 0x040fe20003fa4070 */
[----:B------:R-:W-:Y:S01]  /*1c30*/  @!P2 IMAD.MOV R30, RZ, RZ, -R30 ;  /* 0x000000ffff1ea224 */ /* 0x000fe200078e0a1e */
[C---:B------:R-:W-:Y:S01]  /*1c40*/  ISETP.GT.U32.AND P2, PT, R2.reuse, R34, PT ;  /* 0x000000220200720c */ /* 0x040fe20003f44070 */
[----:B------:R-:W-:Y:S02]  /*1c50*/  IMAD.MOV R36, RZ, RZ, -R36 ;  /* 0x000000ffff247224 */ /* 0x000fe400078e0a24 */
[----:B------:R-:W-:Y:S01]  /*1c60*/  @!P4 IMAD.MOV R27, RZ, RZ, -R27 ;  /* 0x000000ffff1bc224 */ /* 0x000fe200078e0a1b */
[----:B------:R-:W-:Y:S01]  /*1c70*/  ISETP.GE.AND P4, PT, R41, RZ, PT ;  /* 0x000000ff2900720c */ /* 0x000fe20003f86270 */
[C---:B------:R-:W-:Y:S01]  /*1c80*/  IMAD R36, R2.reuse, R36, R39 ;  /* 0x0000002402247224 */ /* 0x040fe200078e0227 */
[----:B------:R-:W-:Y:S01]  /*1c90*/  @!P6 IADD3 R35, R35, -R2, RZ ;  /* 0x800000022323e210 */ /* 0x000fe20007ffe0ff */
[----:B------:R-:W-:Y:S01]  /*1ca0*/  @!P1 IMAD.IADD R31, R31, 0x1, -R2 ;  /* 0x000000011f1f9824 */ /* 0x000fe200078e0a02 */
[----:B------:R-:W-:Y:S01]  /*1cb0*/  IABS R41, R46 ;  /* 0x0000002e00297213 */ /* 0x000fe20000000000 */
[----:B------:R-:W-:Y:S01]  /*1cc0*/  @!P3 IMAD.MOV R32, RZ, RZ, -R32 ;  /* 0x000000ffff20b224 */ /* 0x000fe200078e0a20 */
[----:B------:R-:W-:Y:S01]  /*1cd0*/  ISETP.GE.AND P1, PT, R37, RZ, PT ;  /* 0x000000ff2500720c */ /* 0x000fe20003f26270 */
[----:B------:R-:W-:Y:S01]  /*1ce0*/  IMAD.HI.U32 R37, R3, R40, RZ ;  /* 0x0000002803257227 */ /* 0x000fe200078e00ff */
[----:B------:R-:W-:-:S02]  /*1cf0*/  ISETP.GT.U32.AND P6, PT, R2, R36, PT ;  /* 0x000000240200720c */ /* 0x000fc40003fc4070 */
[----:B------:R-:W-:Y:S01]  /*1d00*/  ISETP.GT.U32.AND P3, PT, R2, R35, PT ;  /* 0x000000230200720c */ /* 0x000fe20003f64070 */
[--C-:B------:R-:W-:Y:S01]  /*1d10*/  @!P5 IMAD.IADD R33, R33, 0x1, -R2.reuse ;  /* 0x000000012121d824 */ /* 0x100fe200078e0a02 */
[----:B------:R-:W-:Y:S01]  /*1d20*/  ISETP.GE.AND P5, PT, R38, RZ, PT ;  /* 0x000000ff2600720c */ /* 0x000fe20003fa6270 */
[----:B------:R-:W-:Y:S01]  /*1d30*/  @!P2 IMAD.IADD R34, R34, 0x1, -R2 ;  /* 0x000000012222a824 */ /* 0x000fe200078e0a02 */
[----:B------:R-:W-:Y:S01]  /*1d40*/  ISETP.GE.AND P2, PT, R42, RZ, PT ;  /* 0x000000ff2a00720c */ /* 0x000fe20003f46270 */
[----:B------:R-:W-:Y:S01]  /*1d50*/  IMAD.MOV R37, RZ, RZ, -R37 ;  /* 0x000000ffff257224 */ /* 0x000fe200078e0a25 */
[----:B------:R-:W-:Y:S01]  /*1d60*/  IABS R42, R67 ;  /* 0x00000043002a7213 */ /* 0x000fe20000000000 */
[----:B------:R-:W-:-:S04]  /*1d70*/  IMAD.HI.U32 R38, R3, R41, RZ ;  /* 0x0000002903267227 */ /* 0x000fc800078e00ff */
[----:B------:R-:W-:Y:S01]  /*1d80*/  @!P4 IMAD.MOV R31, RZ, RZ, -R31 ;  /* 0x000000ffff1fc224 */ /* 0x000fe200078e0a1f */
[C---:B------:R-:W-:Y:S01]  /*1d90*/  ISETP.GT.U32.AND P4, PT, R2.reuse, R34, PT ;  /* 0x000000220200720c */ /* 0x040fe20003f84070 */
[C---:B------:R-:W-:Y:S02]  /*1da0*/  IMAD R37, R2.reuse, R37, R40 ;  /* 0x0000002502257224 */ /* 0x040fe400078e0228 */
[----:B------:R-:W-:Y:S02]  /*1db0*/  IMAD.MOV R38, RZ, RZ, -R38 ;  /* 0x000000ffff267224 */ /* 0x000fe400078e0a26 */
[----:B------:R-:W-:Y:S01]  /*1dc0*/  @!P0 IMAD.MOV R33, RZ, RZ, -R33 ;  /* 0x000000ffff218224 */ /* 0x000fe200078e0a21 */
[C---:B------:R-:W-:Y:S01]  /*1dd0*/  ISETP.GT.U32.AND P0, PT, R2.reuse, R37, PT ;  /* 0x000000250200720c */ /* 0x040fe20003f04070 */
[----:B------:R-:W-:Y:S01]  /*1de0*/  IMAD R38, R2, R38, R41 ;  /* 0x0000002602267224 */ /* 0x000fe200078e0229 */
[----:B------:R-:W-:Y:S01]  /*1df0*/  IABS R41, R47 ;  /* 0x0000002f00297213 */ /* 0x000fe20000000000 */
[----:B------:R-:W-:-:S02]  /*1e00*/  @!P6 IMAD.IADD R36, R36, 0x1, -R2 ;  /* 0x000000012424e824 */ /* 0x000fc400078e0a02 */
[----:B------:R-:W-:-:S03]  /*1e10*/  IMAD.HI.U32 R40, R3, R42, RZ ;  /* 0x0000002a03287227 */ /* 0x000fc600078e00ff */
[----:B------:R-:W-:Y:S01]  /*1e20*/  ISETP.GT.U32.AND P6, PT, R2, R36, PT ;  /* 0x000000240200720c */ /* 0x000fe20003fc4070 */
[----:B------:R-:W-:-:S04]  /*1e30*/  IMAD.HI.U32 R39, R3, R41, RZ ;  /* 0x0000002903277227 */ /* 0x000fc800078e00ff */
[--C-:B------:R-:W-:Y:S01]  /*1e40*/  @!P4 IMAD.IADD R34, R34, 0x1, -R2.reuse ;  /* 0x000000012222c824 */ /* 0x100fe200078e0a02 */
[C---:B------:R-:W-:Y:S01]  /*1e50*/  ISETP.GT.U32.AND P4, PT, R2.reuse, R38, PT ;  /* 0x000000260200720c */ /* 0x040fe20003f84070 */
[----:B------:R-:W-:Y:S02]  /*1e60*/  IMAD.MOV R39, RZ, RZ, -R39 ;  /* 0x000000ffff277224 */ /* 0x000fe400078e0a27 */
[--C-:B------:R-:W-:Y:S02]  /*1e70*/  @!P0 IMAD.IADD R37, R37, 0x1, -R2.reuse ;  /* 0x0000000125258824 */ /* 0x100fe400078e0a02 */
[----:B------:R-:W-:Y:S02]  /*1e80*/  IMAD R39, R2, R39, R41 ;  /* 0x0000002702277224 */ /* 0x000fe400078e0229 */
[----:B------:R-:W-:Y:S01]  /*1e90*/  @!P6 IMAD.IADD R36, R36, 0x1, -R2 ;  /* 0x000000012424e824 */ /* 0x000fe200078e0a02 */
[C---:B------:R-:W-:Y:S01]  /*1ea0*/  ISETP.GT.U32.AND P0, PT, R2.reuse, R37, PT ;  /* 0x000000250200720c */ /* 0x040fe20003f04070 */
[----:B------:R-:W-:Y:S01]  /*1eb0*/  IMAD.HI.U32 R41, R3, R44, RZ ;  /* 0x0000002c03297227 */ /* 0x000fe200078e00ff */
[----:B------:R-:W-:-:S03]  /*1ec0*/  ISETP.GT.U32.AND P6, PT, R2, R39, PT ;  /* 0x000000270200720c */ /* 0x000fc60003fc4070 */
[--C-:B------:R-:W-:Y:S01]  /*1ed0*/  @!P3 IMAD.IADD R35, R35, 0x1, -R2.reuse ;  /* 0x000000012323b824 */ /* 0x100fe200078e0a02 */
[----:B------:R-:W-:Y:S01]  /*1ee0*/  ISETP.GE.AND P3, PT, R45, RZ, PT ;  /* 0x000000ff2d00720c */ /* 0x000fe20003f66270 */
[----:B------:R-:W-:Y:S01]  /*1ef0*/  @!P4 IMAD.IADD R38, R38, 0x1, -R2 ;  /* 0x000000012626c824 */ /* 0x000fe200078e0a02 */
[----:B------:R-:W-:Y:S01]  /*1f00*/  ISETP.GE.AND P4, PT, R46, RZ, PT ;  /* 0x000000ff2e00720c */ /* 0x000fe20003f86270 */
[----:B------:R-:W-:Y:S01]  /*1f10*/  IMAD.MOV R45, RZ, RZ, -R40 ;  /* 0x000000ffff2d7224 */ /* 0x000fe200078e0a28 */
[----:B------:R-:W-:Y:S01]  /*1f20*/  IABS R46, R59 ;  /* 0x0000003b002e7213 */ /* 0x000fe20000000000 */
[----:B------:R-:W-:Y:S02]  /*1f30*/  IMAD.MOV R41, RZ, RZ, -R41 ;  /* 0x000000ffff297224 */ /* 0x000fe400078e0a29 */
[----:B------:R-:W-:Y:S01]  /*1f40*/  @!P1 IMAD.MOV R34, RZ, RZ, -R34 ;  /* 0x000000ffff229224 */ /* 0x000fe200078e0a22 */
[C---:B------:R-:W-:Y:S01]  /*1f50*/  ISETP.GT.U32.AND P1, PT, R2.reuse, R38, PT ;  /* 0x000000260200720c */ /* 0x040fe20003f24070 */
[C---:B------:R-:W-:Y:S01]  /*1f60*/  IMAD R40, R2.reuse, R45, R42 ;  /* 0x0000002d02287224 */ /* 0x040fe200078e022a */
[----:B------:R-:W-:Y:S01]  /*1f70*/  IABS R45, R63 ;  /* 0x0000003f002d7213 */ /* 0x000fe20000000000 */
[----:B------:R-:W-:-:S02]  /*1f80*/  IMAD R41, R2, R41, R44 ;  /* 0x0000002902297224 */ /* 0x000fc400078e022c */
[--C-:B------:R-:W-:Y:S01]  /*1f90*/  @!P0 IMAD.IADD R37, R37, 0x1, -R2.reuse ;  /* 0x0000000125258824 */ /* 0x100fe200078e0a02 */
[C---:B------:R-:W-:Y:S01]  /*1fa0*/  ISETP.GT.U32.AND P0, PT, R2.reuse, R40, PT ;  /* 0x000000280200720c */ /* 0x040fe20003f04070 */
[----:B------:R-:W-:Y:S01]  /*1fb0*/  @!P6 IMAD.IADD R39, R39, 0x1, -R2 ;  /* 0x000000012727e824 */ /* 0x000fe200078e0a02 */
[C---:B------:R-:W-:Y:S01]  /*1fc0*/  ISETP.GT.U32.AND P6, PT, R2.reuse, R41, PT ;  /* 0x000000290200720c */ /* 0x040fe20003fc4070 */
[----:B------:R-:W-:Y:S02]  /*1fd0*/  @!P5 IMAD.MOV R35, RZ, RZ, -R35 ;  /* 0x000000ffff23d224 */ /* 0x000fe400078e0a23 */
[----:B------:R-:W-:Y:S01]  /*1fe0*/  IMAD.HI.U32 R44, R3, R46, RZ ;  /* 0x0000002e032c7227 */ /* 0x000fe200078e00ff */
[----:B------:R-:W-:-:S03]  /*1ff0*/  ISETP.GT.U32.AND P5, PT, R2, R39, PT ;  /* 0x000000270200720c */ /* 0x000fc60003fa4070 */
[----:B------:R-:W-:Y:S01]  /*2000*/  @!P1 IMAD.IADD R38, R38, 0x1, -R2 ;  /* 0x0000000126269824 */ /* 0x000fe200078e0a02 */
[----:B------:R-:W-:Y:S01]  /*2010*/  ISETP.GE.AND P1, PT, R47, RZ, PT ;  /* 0x000000ff2f00720c */ /* 0x000fe20003f26270 */
[----:B------:R-:W-:-:S04]  /*2020*/  IMAD.HI.U32 R42, R3, R45, RZ ;  /* 0x0000002d032a7227 */ /* 0x000fc800078e00ff */
[----:B------:R-:W-:Y:S01]  /*2030*/  IMAD.MOV R47, RZ, RZ, -R44 ;  /* 0x000000ffff2f7224 */ /* 0x000fe200078e0a2c */
[----:B------:R-:W-:Y:S01]  /*2040*/  @!P6 IADD3 R41, R41, -R2, RZ ;  /* 0x800000022929e210 */ /* 0x000fe20007ffe0ff */
[----:B------:R-:W-:Y:S02]  /*2050*/  IMAD.MOV R42, RZ, RZ, -R42 ;  /* 0x000000ffff2a7224 */ /* 0x000fe400078e0a2a */
[----:B------:R-:W-:Y:S01]  /*2060*/  @!P0 IMAD.IADD R40, R40, 0x1, -R2 ;  /* 0x0000000128288824 */ /* 0x000fe200078e0a02 */
[----:B------:R-:W-:Y:S01]  /*2070*/  ISETP.GE.AND P0, PT, R67, RZ, PT ;  /* 0x000000ff4300720c */ /* 0x000fe20003f06270 */
[C---:B------:R-:W-:Y:S01]  /*2080*/  IMAD R44, R2.reuse, R47, R46 ;  /* 0x0000002f022c7224 */ /* 0x040fe200078e022e */
[----:B------:R-:W-:Y:S01]  /*2090*/  IABS R47, R57 ;  /* 0x00000039002f7213 */ /* 0x000fe20000000000 */
[----:B------:R-:W-:Y:S01]  /*20a0*/  @!P2 IMAD.MOV R36, RZ, RZ, -R36 ;  /* 0x000000ffff24a224 */ /* 0x000fe200078e0a24 */
[C---:B------:R-:W-:Y:S01]  /*20b0*/  ISETP.GT.U32.AND P2, PT, R2.reuse, R41, PT ;  /* 0x000000290200720c */ /* 0x040fe20003f44070 */
[C---:B------:R-:W-:Y:S01]  /*20c0*/  IMAD R42, R2.reuse, R42, R45 ;  /* 0x0000002a022a7224 */ /* 0x040fe200078e022d */
[C---:B------:R-:W-:Y:S01]  /*20d0*/  ISETP.GT.U32.AND P6, PT, R2.reuse, R40, PT ;  /* 0x000000280200720c */ /* 0x040fe20003fc4070 */
[----:B------:R-:W-:Y:S01]  /*20e0*/  @!P5 IMAD.IADD R39, R39, 0x1, -R2 ;  /* 0x000000012727d824 */ /* 0x000fe200078e0a02 */
[----:B------:R-:W-:Y:S01]  /*20f0*/  ISETP.GT.U32.AND P5, PT, R2, R44, PT ;  /* 0x0000002c0200720c */ /* 0x000fe20003fa4070 */
[----:B------:R-:W-:Y:S01]  /*2100*/  IMAD.HI.U32 R45, R3, R48, RZ ;  /* 0x00000030032d7227 */ /* 0x000fe200078e00ff */
[----:B------:R-:W-:-:S03]  /*2110*/  IABS R67, R75 ;  /* 0x0000004b00437213 */ /* 0x000fc60000000000 */
[----:B------:R-:W-:Y:S02]  /*2120*/  IMAD.MOV R45, RZ, RZ, -R45 ;  /* 0x000000ffff2d7224 */ /* 0x000fe400078e0a2d */
[----:B------:R-:W-:-:S04]  /*2130*/  IMAD.HI.U32 R46, R3, R47, RZ ;  /* 0x0000002f032e7227 */ /* 0x000fc800078e00ff */
[----:B------:R-:W-:Y:S01]  /*2140*/  IMAD R45, R2, R45, R48 ;  /* 0x0000002d022d7224 */ /* 0x000fe200078e0230 */
[----:B------:R-:W-:Y:S01]  /*2150*/  IABS R48, R55 ;  /* 0x0000003700307213 */ /* 0x000fe20000000000 */
[--C-:B------:R-:W-:Y:S02]  /*2160*/  @!P2 IMAD.IADD R41, R41, 0x1, -R2.reuse ;  /* 0x000000012929a824 */ /* 0x100fe400078e0a02 */
[--C-:B------:R-:W-:Y:S01]  /*2170*/  @!P6 IMAD.IADD R40, R40, 0x1, -R2.reuse ;  /* 0x000000012828e824 */ /* 0x100fe200078e0a02 */
[----:B------:R-:W-:Y:S01]  /*2180*/  ISETP.GT.U32.AND P2, PT, R2, R45, PT ;  /* 0x0000002d0200720c */ /* 0x000fe20003f44070 */
[----:B------:R-:W-:Y:S01]  /*2190*/  @!P5 IMAD.IADD R44, R44, 0x1, -R2 ;  /* 0x000000012c2cd824 */ /* 0x000fe200078e0a02 */
[----:B------:R-:W-:Y:S01]  /*21a0*/  ISETP.GE.AND P5, PT, R51, RZ, PT ;  /* 0x000000ff3300720c */ /* 0x000fe20003fa6270 */
[----:B------:R-:W-:Y:S01]  /*21b0*/  @!P3 IMAD.MOV R37, RZ, RZ, -R37 ;  /* 0x000000ffff25b224 */ /* 0x000fe200078e0a25 */
[C---:B------:R-:W-:Y:S01]  /*21c0*/  ISETP.GT.U32.AND P3, PT, R2.reuse, R42, PT ;  /* 0x0000002a0200720c */ /* 0x040fe20003f64070 */
[----:B------:R-:W-:Y:S01]  /*21d0*/  IMAD.MOV R46, RZ, RZ, -R46 ;  /* 0x000000ffff2e7224 */ /* 0x000fe200078e0a2e */
[----:B------:R-:W-:Y:S01]  /*21e0*/  IABS R51, R53 ;  /* 0x0000003500337213 */ /* 0x000fe20000000000 */
[----:B------:R-:W-:Y:S01]  /*21f0*/  @!P0 IMAD.MOV R40, RZ, RZ, -R40 ;  /* 0x000000ffff288224 */ /* 0x000fe200078e0a28 */
[C---:B------:R-:W-:Y:S01]  /*2200*/  ISETP.GT.U32.AND P0, PT, R2.reuse, R44, PT ;  /* 0x0000002c0200720c */ /* 0x040fe20003f04070 */
[----:B------:R-:W-:Y:S01]  /*2210*/  IMAD R46, R2, R46, R47 ;  /* 0x0000002e022e7224 */ /* 0x000fe200078e022f */
[----:B------:R-:W-:Y:S01]  /*2220*/  ISETP.GE.AND P6, PT, R63, RZ, PT ;  /* 0x000000ff3f00720c */ /* 0x000fe20003fc6270 */
[----:B------:R-:W-:Y:S01]  /*2230*/  IMAD.HI.U32 R47, R3, R48, RZ ;  /* 0x00000030032f7227 */ /* 0x000fe200078e00ff */
[----:B------:R-:W-:-:S03]  /*2240*/  IABS R63, R61 ;  /* 0x0000003d003f7213 */ /* 0x000fc60000000000 */
[----:B------:R-:W-:Y:S02]  /*2250*/  IMAD.MOV R47, RZ, RZ, -R47 ;  /* 0x000000ffff2f7224 */ /* 0x000fe400078e0a2f */
[----:B------:R-:W-:Y:S02]  /*2260*/  @!P2 IMAD.IADD R45, R45, 0x1, -R2 ;  /* 0x000000012d2da824 */ /* 0x000fe400078e0a02 */
[----:B------:R-:W-:Y:S02]  /*2270*/  IMAD R47, R2, R47, R48 ;  /* 0x0000002f022f7224 */ /* 0x000fe400078e0230 */
[--C-:B------:R-:W-:Y:S01]  /*2280*/  @!P3 IMAD.IADD R42, R42, 0x1, -R2.reuse ;  /* 0x000000012a2ab824 */ /* 0x100fe200078e0a02 */
[----:B------:R-:W-:Y:S01]  /*2290*/  ISETP.GT.U32.AND P2, PT, R2, R45, PT ;  /* 0x0000002d0200720c */ /* 0x000fe20003f44070 */
[----:B------:R-:W-:Y:S01]  /*22a0*/  @!P0 IMAD.IADD R44, R44, 0x1, -R2 ;  /* 0x000000012c2c8824 */ /* 0x000fe200078e0a02 */
[C---:B------:R-:W-:Y:S01]  /*22b0*/  ISETP.GT.U32.AND P0, PT, R2.reuse, R47, PT ;  /* 0x0000002f0200720c */ /* 0x040fe20003f04070 */
[----:B------:R-:W-:Y:S01]  /*22c0*/  IMAD.HI.U32 R48, R3, R51, RZ ;  /* 0x0000003303307227 */ /* 0x000fe200078e00ff */
[----:B------:R-:W-:-:S03]  /*22d0*/  ISETP.GT.U32.AND P3, PT, R2, R42, PT ;  /* 0x0000002a0200720c */ /* 0x000fc60003f64070 */
[----:B------:R-:W-:Y:S02]  /*22e0*/  IMAD.MOV R48, RZ, RZ, -R48 ;  /* 0x000000ffff307224 */ /* 0x000fe400078e0a30 */
[----:B------:R-:W-:Y:S01]  /*22f0*/  @!P4 IMAD.MOV R38, RZ, RZ, -R38 ;  /* 0x000000ffff26c224 */ /* 0x000fe200078e0a26 */
[----:B------:R-:W-:Y:S01]  /*2300*/  ISETP.GE.AND P4, PT, R65, RZ, PT ;  /* 0x000000ff4100720c */ /* 0x000fe20003f86270 */
[----:B------:R-:W-:Y:S01]  /*2310*/  IMAD R51, R2, R48, R51 ;  /* 0x0000003002337224 */ /* 0x000fe200078e0233 */
[----:B------:R-:W-:Y:S01]  /*2320*/  IABS R65, R82 ;  /* 0x0000005200417213 */ /* 0x000fe20000000000 */
[----:B------:R-:W-:Y:S01]  /*2330*/  @!P1 IMAD.MOV R39, RZ, RZ, -R39 ;  /* 0x000000ffff279224 */ /* 0x000fe200078e0a27 */
[----:B------:R-:W-:Y:S01]  /*2340*/  @!P2 IADD3 R45, R45, -R2, RZ ;  /* 0x800000022d2da210 */ /* 0x000fe20007ffe0ff */
[--C-:B------:R-:W-:Y:S01]  /*2350*/  @!P0 IMAD.IADD R47, R47, 0x1, -R2.reuse ;  /* 0x000000012f2f8824 */ /* 0x100fe200078e0a02 */
[----:B------:R-:W-:Y:S01]  /*2360*/  ISETP.GE.AND P1, PT, R59, RZ, PT ;  /* 0x000000ff3b00720c */ /* 0x000fe20003f26270 */
[----:B------:R-:W-:Y:S01]  /*2370*/  @!P3 IMAD.IADD R42, R42, 0x1, -R2 ;  /* 0x000000012a2ab824 */ /* 0x000fe200078e0a02 */
[C---:B------:R-:W-:Y:S01]  /*2380*/  ISETP.GT.U32.AND P3, PT, R2.reuse, R46, PT ;  /* 0x0000002e0200720c */ /* 0x040fe20003f64070 */
[----:B------:R-:W-:Y:S01]  /*2390*/  @!P5 IMAD.MOV R45, RZ, RZ, -R45 ;  /* 0x000000ffff2dd224 */ /* 0x000fe200078e0a2d */
[C---:B------:R-:W-:Y:S01]  /*23a0*/  ISETP.GT.U32.AND P0, PT, R2.reuse, R47, PT ;  /* 0x0000002f0200720c */ /* 0x040fe20003f04070 */
[----:B------:R-:W-:Y:S01]  /*23b0*/  @!P6 IMAD.MOV R42, RZ, RZ, -R42 ;  /* 0x000000ffff2ae224 */ /* 0x000fe200078e0a2a */
[----:B------:R-:W-:Y:S01]  /*23c0*/  ISETP.GT.U32.AND P5, PT, R2, R51, PT ;  /* 0x000000330200720c */ /* 0x000fe20003fa4070 */
[----:B------:R-:W-:Y:S01]  /*23d0*/  @!P4 IMAD.MOV R41, RZ, RZ, -R41 ;  /* 0x000000ffff29c224 */ /* 0x000fe200078e0a29 */
[----:B------:R-:W-:-:S02]  /*23e0*/  ISETP.GE.AND P6, PT, R55, RZ, PT ;  /* 0x000000ff3700720c */ /* 0x000fc40003fc6270 */
[----:B------:R-:W-:Y:S02]  /*23f0*/  ISETP.GE.AND P2, PT, R53, RZ, PT ;  /* 0x000000ff3500720c */ /* 0x000fe40003f46270 */
[----:B------:R-:W-:Y:S01]  /*2400*/  IABS R53, R50 ;  /* 0x0000003200357213 */ /* 0x000fe20000000000 */
[----:B------:R-:W-:Y:S01]  /*2410*/  @!P1 IMAD.MOV R44, RZ, RZ, -R44 ;  /* 0x000000ffff2c9224 */ /* 0x000fe200078e0a2c */
[----:B------:R-:W-:Y:S01]  /*2420*/  ISETP.GE.AND P4, PT, R57, RZ, PT ;  /* 0x000000ff3900720c */ /* 0x000fe20003f86270 */
[--C-:B------:R-:W-:Y:S01]  /*2430*/  @!P3 IMAD.IADD R46, R46, 0x1, -R2.reuse ;  /* 0x000000012e2eb824 */ /* 0x100fe200078e0a02 */
[----:B------:R-:W-:Y:S01]  /*2440*/  IABS R55, R54 ;  /* 0x0000003600377213 */ /* 0x000fe20000000000 */
[--C-:B------:R-:W-:Y:S01]  /*2450*/  @!P0 IMAD.IADD R47, R47, 0x1, -R2.reuse ;  /* 0x000000012f2f8824 */ /* 0x100fe200078e0a02 */
[----:B------:R-:W-:Y:S01]  /*2460*/  IABS R57, R52 ;  /* 0x0000003400397213 */ /* 0x000fe20000000000 */
[----:B------:R-:W-:Y:S01]  /*2470*/  @!P5 IMAD.IADD R51, R51, 0x1, -R2 ;  /* 0x000000013333d824 */ /* 0x000fe200078e0a02 */
[----:B------:R-:W-:Y:S01]  /*2480*/  ISETP.GT.U32.AND P3, PT, R2, R46, PT ;  /* 0x0000002e0200720c */ /* 0x000fe20003f64070 */
[----:B------:R-:W-:Y:S01]  /*2490*/  @!P6 IMAD.MOV R47, RZ, RZ, -R47 ;  /* 0x000000ffff2fe224 */ /* 0x000fe200078e0a2f */
[----:B------:R-:W-:Y:S01]  /*24a0*/  ISETP.GE.AND P1, PT, R50, RZ, PT ;  /* 0x000000ff3200720c */ /* 0x000fe20003f26270 */
[----:B------:R-:W-:Y:S01]  /*24b0*/  IMAD.HI.U32 R48, R3, R53, RZ ;  /* 0x0000003503307227 */ /* 0x000fe200078e00ff */
[----:B------:R-:W-:-:S02]  /*24c0*/  ISETP.GT.U32.AND P6, PT, R2, R51, PT ;  /* 0x000000330200720c */ /* 0x000fc40003fc4070 */
[----:B------:R-:W-:Y:S01]  /*24d0*/  ISETP.GE.AND P5, PT, R43, RZ, PT ;  /* 0x000000ff2b00720c */ /* 0x000fe20003fa6270 */
[----:B------:R-:W-:Y:S01]  /*24e0*/  IMAD.MOV R48, RZ, RZ, -R48 ;  /* 0x000000ffff307224 */ /* 0x000fe200078e0a30 */
[----:B------:R-:W-:Y:S01]  /*24f0*/  IABS R59, R43 ;  /* 0x0000002b003b7213 */ /* 0x000fe20000000000 */
[----:B------:R-:W-:Y:S01]  /*2500*/  IMAD.HI.U32 R50, R3, R55, RZ ;  /* 0x0000003703327227 */ /* 0x000fe200078e00ff */
[----:B------:R-:W-:-:S03]  /*2510*/  ISETP.GE.AND P0, PT, R52, RZ, PT ;  /* 0x000000ff3400720c */ /* 0x000fc60003f06270 */
[----:B------:R-:W-:Y:S02]  /*2520*/  IMAD R53, R2, R48, R53 ;  /* 0x0000003002357224 */ /* 0x000fe400078e0235 */
[----:B------:R-:W-:Y:S01]  /*2530*/  @!P3 IMAD.IADD R46, R46, 0x1, -R2 ;  /* 0x000000012e2eb824 */ /* 0x000fe200078e0a02 */
[----:B------:R-:W-:Y:S01]  /*2540*/  ISETP.GE.AND P3, PT, R54, RZ, PT ;  /* 0x000000ff3600720c */ /* 0x000fe20003f66270 */
[----:B------:R-:W-:-:S04]  /*2550*/  IMAD.HI.U32 R48, R3, R57, RZ ;  /* 0x0000003903307227 */ /* 0x000fc800078e00ff */
[----:B------:R-:W-:Y:S02]  /*2560*/  IMAD.MOV R50, RZ, RZ, -R50 ;  /* 0x000000ffff327224 */ /* 0x000fe400078e0a32 */
[----:B------:R-:W-:Y:S02]  /*2570*/  @!P6 IMAD.IADD R51, R51, 0x1, -R2 ;  /* 0x000000013333e824 */ /* 0x000fe400078e0a02 */
[----:B------:R-:W-:Y:S01]  /*2580*/  @!P4 IMAD.MOV R46, RZ, RZ, -R46 ;  /* 0x000000ffff2ec224 */ /* 0x000fe200078e0a2e */
[C---:B------:R-:W-:Y:S01]  /*2590*/  ISETP.GT.U32.AND P4, PT, R2.reuse, R53, PT ;  /* 0x000000350200720c */ /* 0x040fe20003f84070 */
[----:B------:R-:W-:Y:S02]  /*25a0*/  IMAD.MOV R48, RZ, RZ, -R48 ;  /* 0x000000ffff307224 */ /* 0x000fe400078e0a30 */
[----:B------:R-:W-:Y:S02]  /*25b0*/  IMAD R55, R2, R50, R55 ;  /* 0x0000003202377224 */ /* 0x000fe400078e0237 */
[----:B------:R-:W-:-:S02]  /*25c0*/  IMAD.MOV.U32 R43, RZ, RZ, R51 ;  /* 0x000000ffff2b7224 */ /* 0x000fc400078e0033 */
[C---:B------:R-:W-:Y:S01]  /*25d0*/  IMAD R57, R2.reuse, R48, R57 ;  /* 0x0000003002397224 */ /* 0x040fe200078e0239 */
[C---:B------:R-:W-:Y:S01]  /*25e0*/  ISETP.GT.U32.AND P6, PT, R2.reuse, R55, PT ;  /* 0x000000370200720c */ /* 0x040fe20003fc4070 */
[----:B------:R-:W-:Y:S01]  /*25f0*/  IMAD.HI.U32 R48, R3, R59, RZ ;  /* 0x0000003b03307227 */ /* 0x000fe200078e00ff */
[----:B------:R-:W-:Y:S02]  /*2600*/  @!P2 IADD3 R43, -R43, RZ, RZ ;  /* 0x000000ff2b2ba210 */ /* 0x000fe40007ffe1ff */
[----:B------:R-:W-:Y:S01]  /*2610*/  ISETP.GT.U32.AND P2, PT, R2, R57, PT ;  /* 0x000000390200720c */ /* 0x000fe20003f44070 */
[----:B------:R-:W-:Y:S02]  /*2620*/  @!P4 IMAD.IADD R53, R53, 0x1, -R2 ;  /* 0x000000013535c824 */ /* 0x000fe400078e0a02 */
[----:B------:R-:W-:-:S03]  /*2630*/  IMAD.HI.U32 R50, R3, R63, RZ ;  /* 0x0000003f03327227 */ /* 0x000fc600078e00ff */
[----:B------:R-:W-:Y:S01]  /*2640*/  ISETP.GT.U32.AND P4, PT, R2, R53, PT ;  /* 0x000000350200720c */ /* 0x000fe20003f84070 */
[----:B------:R-:W-:-:S04]  /*2650*/  IMAD.HI.U32 R52, R3, R65, RZ ;  /* 0x0000004103347227 */ /* 0x000fc800078e00ff */
[--C-:B------:R-:W-:Y:S02]  /*2660*/  @!P6 IMAD.IADD R55, R55, 0x1, -R2.reuse ;  /* 0x000000013737e824 */ /* 0x100fe400078e0a02 */
[----:B------:R-:W-:Y:S02]  /*2670*/  @!P2 IMAD.IADD R57, R57, 0x1, -R2 ;  /* 0x000000013939a824 */ /* 0x000fe400078e0a02 */
[----:B------:R-:W-:Y:S01]  /*2680*/  IMAD.MOV R48, RZ, RZ, -R48 ;  /* 0x000000ffff307224 */ /* 0x000fe200078e0a30 */
[C---:B------:R-:W-:Y:S01]  /*2690*/  ISETP.GT.U32.AND P6, PT, R2.reuse, R55, PT ;  /* 0x000000370200720c */ /* 0x040fe20003fc4070 */
[----:B------:R-:W-:Y:S01]  /*26a0*/  IMAD.MOV R50, RZ, RZ, -R50 ;  /* 0x000000ffff327224 */ /* 0x000fe200078e0a32 */
[C---:B------:R-:W-:Y:S01]  /*26b0*/  ISETP.GT.U32.AND P2, PT, R2.reuse, R57, PT ;  /* 0x000000390200720c */ /* 0x040fe20003f44070 */
[----:B------:R-:W-:Y:S02]  /*26c0*/  IMAD.MOV R52, RZ, RZ, -R52 ;  /* 0x000000ffff347224 */ /* 0x000fe400078e0a34 */
[----:B------:R-:W-:Y:S01]  /*26d0*/  @!P4 IMAD.IADD R53, R53, 0x1, -R2 ;  /* 0x000000013535c824 */ /* 0x000fe200078e0a02 */
[----:B------:R-:W-:Y:S01]  /*26e0*/  ISETP.GE.AND P4, PT, R61, RZ, PT ;  /* 0x000000ff3d00720c */ /* 0x000fe20003f86270 */
[----:B------:R-:W-:-:S02]  /*26f0*/  IMAD R51, R2, R48, R59 ;  /* 0x0000003002337224 */ /* 0x000fc400078e023b */
[C---:B------:R-:W-:Y:S02]  /*2700*/  IMAD R59, R2.reuse, R50, R63 ;  /* 0x00000032023b7224 */ /* 0x040fe400078e023f */
[C---:B------:R-:W-:Y:S01]  /*2710*/  IMAD R61, R2.reuse, R52, R65 ;  /* 0x00000034023d7224 */ /* 0x040fe200078e0241 */
[----:B------:R-:W-:Y:S01]  /*2720*/  IABS R65, R73 ;  /* 0x0000004900417213 */ /* 0x000fe20000000000 */
[----:B------:R-:W-:Y:S01]  /*2730*/  @!P1 IMAD.MOV R53, RZ, RZ, -R53 ;  /* 0x000000ffff359224 */ /* 0x000fe200078e0a35 */
[C---:B------:R-:W-:Y:S01]  /*2740*/  ISETP.GT.U32.AND P1, PT, R2.reuse, R51, PT ;  /* 0x000000330200720c */ /* 0x040fe20003f24070 */
[--C-:B------:R-:W-:Y:S01]  /*2750*/  @!P6 IMAD.IADD R55, R55, 0x1, -R2.reuse ;  /* 0x000000013737e824 */ /* 0x100fe200078e0a02 */
[C---:B------:R-:W-:Y:S01]  /*2760*/  ISETP.GT.U32.AND P6, PT, R2.reuse, R59, PT ;  /* 0x0000003b0200720c */ /* 0x040fe20003fc4070 */
[----:B------:R-:W-:Y:S01]  /*2770*/  @!P2 IMAD.IADD R57, R57, 0x1, -R2 ;  /* 0x000000013939a824 */ /* 0x000fe200078e0a02 */
[----:B------:R-:W-:Y:S01]  /*2780*/  ISETP.GT.U32.AND P2, PT, R2, R61, PT ;  /* 0x0000003d0200720c */ /* 0x000fe20003f44070 */
[----:B------:R-:W-:-:S04]  /*2790*/  IMAD.HI.U32 R48, R3, R65, RZ ;  /* 0x0000004103307227 */ /* 0x000fc800078e00ff */
[----:B------:R-:W-:-:S04]  /*27a0*/  IMAD.HI.U32 R54, R3, R67, RZ ;  /* 0x0000004303367227 */ /* 0x000fc800078e00ff */
[----:B------:R-:W-:Y:S02]  /*27b0*/  IMAD.MOV R48, RZ, RZ, -R48 ;  /* 0x000000ffff307224 */ /* 0x000fe400078e0a30 */
[----:B------:R-:W-:Y:S02]  /*27c0*/  IMAD.MOV R54, RZ, RZ, -R54 ;  /* 0x000000ffff367224 */ /* 0x000fe400078e0a36 */
[C---:B------:R-:W-:Y:S02]  /*27d0*/  IMAD R65, R2.reuse, R48, R65 ;  /* 0x0000003002417224 */ /* 0x040fe400078e0241 */
[C---:B------:R-:W-:Y:S01]  /*27e0*/  IMAD R63, R2.reuse, R54, R67 ;  /* 0x00000036023f7224 */ /* 0x040fe200078e0243 */
[----:B------:R-:W-:Y:S01]  /*27f0*/  IABS R67, R81 ;  /* 0x0000005100437213 */ /* 0x000fe20000000000 */
[--C-:B------:R-:W-:Y:S02]  /*2800*/  @!P1 IMAD.IADD R51, R51, 0x1, -R2.reuse ;  /* 0x0000000133339824 */ /* 0x100fe400078e0a02 */
[--C-:B------:R-:W-:Y:S01]  /*2810*/  @!P6 IMAD.IADD R59, R59, 0x1, -R2.reuse ;  /* 0x000000013b3be824 */ /* 0x100fe200078e0a02 */
[C---:B------:R-:W-:Y:S01]  /*2820*/  ISETP.GT.U32.AND P6, PT, R2.reuse, R65, PT ;  /* 0x000000410200720c */ /* 0x040fe20003fc4070 */
[----:B------:R-:W-:Y:S01]  /*2830*/  @!P2 IMAD.IADD R61, R61, 0x1, -R2 ;  /* 0x000000013d3da824 */ /* 0x000fe200078e0a02 */
[C---:B------:R-:W-:Y:S01]  /*2840*/  ISETP.GT.U32.AND P2, PT, R2.reuse, R51, PT ;  /* 0x000000330200720c */ /* 0x040fe20003f44070 */
[----:B------:R-:W-:Y:S01]  /*2850*/  IMAD.HI.U32 R50, R3, R67, RZ ;  /* 0x0000004303327227 */ /* 0x000fe200078e00ff */
[----:B------:R-:W-:-:S03]  /*2860*/  ISETP.GT.U32.AND P1, PT, R2, R63, PT ;  /* 0x0000003f0200720c */ /* 0x000fc60003f24070 */
[----:B------:R-:W-:Y:S02]  /*2870*/  IMAD.MOV R50, RZ, RZ, -R50 ;  /* 0x000000ffff327224 */ /* 0x000fe400078e0a32 */
[----:B------:R-:W-:-:S04]  /*2880*/  IMAD.HI.U32 R52, R3, R69, RZ ;  /* 0x0000004503347227 */ /* 0x000fc800078e00ff */
[C---:B------:R-:W-:Y:S02]  /*2890*/  IMAD R67, R2.reuse, R50, R67 ;  /* 0x0000003202437224 */ /* 0x040fe400078e0243 */
[--C-:B------:R-:W-:Y:S02]  /*28a0*/  @!P6 IMAD.IADD R65, R65, 0x1, -R2.reuse ;  /* 0x000000014141e824 */ /* 0x100fe400078e0a02 */
[----:B------:R-:W-:Y:S01]  /*28b0*/  @!P2 IMAD.IADD R51, R51, 0x1, -R2 ;  /* 0x000000013333a824 */ /* 0x000fe200078e0a02 */
[----:B------:R-:W-:Y:S01]  /*28c0*/  ISETP.GT.U32.AND P2, PT, R2, R67, PT ;  /* 0x000000430200720c */ /* 0x000fe20003f44070 */
[----:B------:R-:W-:-:S04]  /*28d0*/  IMAD.HI.U32 R54, R3, R71, RZ ;  /* 0x0000004703367227 */ /* 0x000fc800078e00ff */
[----:B------:R-:W-:Y:S01]  /*28e0*/  @!P0 IMAD.MOV R57, RZ, RZ, -R57 ;  /* 0x000000ffff398224 */ /* 0x000fe200078e0a39 */
[C---:B------:R-:W-:Y:S01]  /*28f0*/  ISETP.GT.U32.AND P0, PT, R2.reuse, R65, PT ;  /* 0x000000410200720c */ /* 0x040fe20003f04070 */
[----:B------:R-:W-:Y:S01]  /*2900*/  @!P1 IMAD.IADD R63, R63, 0x1, -R2 ;  /* 0x000000013f3f9824 */ /* 0x000fe200078e0a02 */
[C---:B------:R-:W-:Y:S01]  /*2910*/  ISETP.GT.U32.AND P1, PT, R2.reuse, R59, PT ;  /* 0x0000003b0200720c */ /* 0x040fe20003f24070 */
[----:B------:R-:W-:Y:S02]  /*2920*/  IMAD.MOV R52, RZ, RZ, -R52 ;  /* 0x000000ffff347224 */ /* 0x000fe400078e0a34 */
[----:B------:R-:W-:Y:S01]  /*2930*/  IMAD.MOV R54, RZ, RZ, -R54 ;  /* 0x000000ffff367224 */ /* 0x000fe200078e0a36 */
[C---:B------:R-:W-:Y:S01]  /*2940*/  ISETP.GT.U32.AND P6, PT, R2.reuse, R63, PT ;  /* 0x0000003f0200720c */ /* 0x040fe20003fc4070 */
[C---:B------:R-:W-:Y:S01]  /*2950*/  IMAD R69, R2.reuse, R52, R69 ;  /* 0x0000003402457224 */ /* 0x040fe200078e0245 */
[----:B------:R-:W-:Y:S01]  /*2960*/  IABS R52, R79 ;  /* 0x0000004f00347213 */ /* 0x000fe20000000000 */
[----:B------:R-:W-:Y:S01]  /*2970*/  IMAD R71, R2, R54, R71 ;  /* 0x0000003602477224 */ /* 0x000fe200078e0247 */
[----:B------:R-:W-:Y:S01]  /*2980*/  IABS R54, R80 ;  /* 0x0000005000367213 */ /* 0x000fe20000000000 */
[----:B------:R-:W-:Y:S01]  /*2990*/  @!P2 IMAD.IADD R67, R67, 0x1, -R2 ;  /* 0x000000014343a824 */ /* 0x000fe200078e0a02 */
[----:B------:R-:W-:Y:S01]  /*29a0*/  ISETP.GE.AND P2, PT, R73, RZ, PT ;  /* 0x000000ff4900720c */ /* 0x000fe20003f46270 */
[----:B------:R-:W-:-:S02]  /*29b0*/  IMAD.HI.U32 R48, R3, R52, RZ ;  /* 0x0000003403307227 */ /* 0x000fc400078e00ff */
[----:B------:R-:W-:Y:S02]  /*29c0*/  @!P1 IADD3 R59, R59, -R2, RZ ;  /* 0x800000023b3b9210 */ /* 0x000fe40007ffe0ff */
[----:B------:R-:W-:Y:S01]  /*29d0*/  IMAD.HI.U32 R50, R3, R54, RZ ;  /* 0x0000003603327227 */ /* 0x000fe200078e00ff */
[----:B------:R-:W-:-:S03]  /*29e0*/  ISETP.GT.U32.AND P1, PT, R2, R69, PT ;  /* 0x000000450200720c */ /* 0x000fc60003f24070 */
[----:B------:R-:W-:Y:S01]  /*29f0*/  @!P0 IMAD.IADD R65, R65, 0x1, -R2 ;  /* 0x0000000141418824 */ /* 0x000fe200078e0a02 */
[----:B------:R-:W-:Y:S01]  /*2a00*/  ISETP.GE.AND P0, PT, R75, RZ, PT ;  /* 0x000000ff4b00720c */ /* 0x000fe20003f06270 */
[----:B------:R-:W-:Y:S02]  /*2a10*/  IMAD.MOV R75, RZ, RZ, -R48 ;  /* 0x000000ffff4b7224 */ /* 0x000fe400078e0a30 */
[----:B------:R-:W-:Y:S01]  /*2a20*/  IMAD.MOV R83, RZ, RZ, -R50 ;  /* 0x000000ffff537224 */ /* 0x000fe200078e0a32 */
[----:B------:R-:W-:Y:S01]  /*2a30*/  IABS R50, R76 ;  /* 0x0000004c00327213 */ /* 0x000fe20000000000 */
[C---:B------:R-:W-:Y:S02]  /*2a40*/  IMAD R73, R2.reuse, R75, R52 ;  /* 0x0000004b02497224 */ /* 0x040fe400078e0234 */
[----:B------:R-:W-:Y:S01]  /*2a50*/  IMAD R75, R2, R83, R54 ;  /* 0x00000053024b7224 */ /* 0x000fe200078e0236 */
[----:B------:R-:W-:Y:S01]  /*2a60*/  IABS R83, R74 ;  /* 0x0000004a00537213 */ /* 0x000fe20000000000 */
[----:B------:R-:W-:-:S02]  /*2a70*/  @!P2 IMAD.MOV R65, RZ, RZ, -R65 ;  /* 0x000000ffff41a224 */ /* 0x000fc400078e0a41 */
[----:B------:R-:W-:Y:S01]  /*2a80*/  @!P3 IMAD.MOV R55, RZ, RZ, -R55 ;  /* 0x000000ffff37b224 */ /* 0x000fe200078e0a37 */
[C---:B------:R-:W-:Y:S01]  /*2a90*/  ISETP.GT.U32.AND P2, PT, R2.reuse, R75, PT ;  /* 0x0000004b0200720c */ /* 0x040fe20003f44070 */
[--C-:B------:R-:W-:Y:S01]  /*2aa0*/  @!P1 IMAD.IADD R69, R69, 0x1, -R2.reuse ;  /* 0x0000000145459824 */ /* 0x100fe200078e0a02 */
[C---:B------:R-:W-:Y:S01]  /*2ab0*/  ISETP.GT.U32.AND P3, PT, R2.reuse, R61, PT ;  /* 0x0000003d0200720c */ /* 0x040fe20003f64070 */
[----:B------:R-:W-:Y:S01]  /*2ac0*/  @!P5 IMAD.MOV R51, RZ, RZ, -R51 ;  /* 0x000000ffff33d224 */ /* 0x000fe200078e0a33 */
[C---:B------:R-:W-:Y:S01]  /*2ad0*/  ISETP.GT.U32.AND P5, PT, R2.reuse, R67, PT ;  /* 0x000000430200720c */ /* 0x040fe20003fa4070 */
[----:B------:R-:W-:Y:S01]  /*2ae0*/  @!P6 IMAD.IADD R63, R63, 0x1, -R2 ;  /* 0x000000013f3fe824 */ /* 0x000fe200078e0a02 */
[C---:B------:R-:W-:Y:S01]  /*2af0*/  ISETP.GT.U32.AND P6, PT, R2.reuse, R71, PT ;  /* 0x000000470200720c */ /* 0x040fe20003fc4070 */
[----:B------:R-:W-:Y:S01]  /*2b00*/  @!P4 IMAD.MOV R59, RZ, RZ, -R59 ;  /* 0x000000ffff3bc224 */ /* 0x000fe200078e0a3b */
[----:B------:R-:W-:Y:S01]  /*2b10*/  ISETP.GT.U32.AND P4, PT, R2, R69, PT ;  /* 0x000000450200720c */ /* 0x000fe20003f84070 */
[----:B------:R-:W-:Y:S01]  /*2b20*/  @!P0 IMAD.MOV R63, RZ, RZ, -R63 ;  /* 0x000000ffff3f8224 */ /* 0x000fe200078e0a3f */
[----:B------:R-:W-:Y:S01]  /*2b30*/  ISETP.GE.AND P0, PT, R78, RZ, PT ;  /* 0x000000ff4e00720c */ /* 0x000fe20003f06270 */
[----:B------:R-:W-:Y:S01]  /*2b40*/  IMAD.HI.U32 R48, R3, R50, RZ ;  /* 0x0000003203307227 */ /* 0x000fe200078e00ff */
[----:B------:R-:W-:-:S02]  /*2b50*/  ISETP.GE.AND P1, PT, R81, RZ, PT ;  /* 0x000000ff5100720c */ /* 0x000fc40003f26270 */
[----:B------:R-:W-:Y:S01]  /*2b60*/  IABS R81, R72 ;  /* 0x0000004800517213 */ /* 0x000fe20000000000 */
[--C-:B------:R-:W-:Y:S02]  /*2b70*/  @!P2 IMAD.IADD R75, R75, 0x1, -R2.reuse ;  /* 0x000000014b4ba824 */ /* 0x100fe400078e0a02 */
[--C-:B------:R-:W-:Y:S01]  /*2b80*/  @!P3 IMAD.IADD R61, R61, 0x1, -R2.reuse ;  /* 0x000000013d3db824 */ /* 0x100fe200078e0a02 */
[----:B------:R-:W-:Y:S01]  /*2b90*/  ISETP.GE.AND P3, PT, R82, RZ, PT ;  /* 0x000000ff5200720c */ /* 0x000fe20003f66270 */
[--C-:B------:R-:W-:Y:S01]  /*2ba0*/  @!P5 IMAD.IADD R67, R67, 0x1, -R2.reuse ;  /* 0x000000014343d824 */ /* 0x100fe200078e0a02 */
[----:B------:R-:W-:Y:S01]  /*2bb0*/  ISETP.GT.U32.AND P2, PT, R2, R75, PT ;  /* 0x0000004b0200720c */ /* 0x000fe20003f44070 */
[--C-:B------:R-:W-:Y:S01]  /*2bc0*/  @!P4 IMAD.IADD R69, R69, 0x1, -R2.reuse ;  /* 0x000000014545c824 */ /* 0x100fe200078e0a02 */
[----:B------:R-:W-:Y:S01]  /*2bd0*/  ISETP.GE.AND P5, PT, R77, RZ, PT ;  /* 0x000000ff4d00720c */ /* 0x000fe20003fa6270 */
[----:B------:R-:W-:Y:S01]  /*2be0*/  @!P6 IMAD.IADD R71, R71, 0x1, -R2 ;  /* 0x000000014747e824 */ /* 0x000fe200078e0a02 */
[----:B------:R-:W-:Y:S01]  /*2bf0*/  IADD3 R77, -R48, RZ, RZ ;  /* 0x000000ff304d7210 */ /* 0x000fe20007ffe1ff */
[----:B------:R-:W-:Y:S01]  /*2c00*/  @!P0 IMAD.MOV R69, RZ, RZ, -R69 ;  /* 0x000000ffff458224 */ /* 0x000fe200078e0a45 */
[----:B------:R-:W-:Y:S01]  /*2c10*/  ISETP.GE.AND P0, PT, R11, RZ, PT ;  /* 0x000000ff0b00720c */ /* 0x000fe20003f06270 */
[----:B------:R-:W-:Y:S01]  /*2c20*/  @!P1 IMAD.MOV R67, RZ, RZ, -R67 ;  /* 0x000000ffff439224 */ /* 0x000fe200078e0a43 */
[----:B------:R-:W-:Y:S01]  /*2c30*/  IABS R48, R11 ;  /* 0x0000000b00307213 */ /* 0x000fe20000000000 */
[C---:B------:R-:W-:Y:S01]  /*2c40*/  IMAD R11, R2.reuse, R77, R50 ;  /* 0x0000004d020b7224 */ /* 0x040fe200078e0232 */
[C---:B------:R-:W-:Y:S01]  /*2c50*/  ISETP.GT.U32.AND P6, PT, R2.reuse, R71, PT ;  /* 0x000000470200720c */ /* 0x040fe20003fc4070 */
[----:B------:R-:W-:Y:S01]  /*2c60*/  @!P3 IMAD.MOV R61, RZ, RZ, -R61 ;  /* 0x000000ffff3db224 */ /* 0x000fe200078e0a3d */
[C---:B------:R-:W-:Y:S01]  /*2c70*/  ISETP.GT.U32.AND P3, PT, R2.reuse, R73, PT ;  /* 0x000000490200720c */ /* 0x040fe20003f64070 */
[----:B------:R-:W-:Y:S01]  /*2c80*/  @!P2 IMAD.IADD R75, R75, 0x1, -R2 ;  /* 0x000000014b4ba824 */ /* 0x000fe200078e0a02 */
[----:B------:R-:W-:Y:S01]  /*2c90*/  ISETP.GT.U32.AND P2, PT, R2, R11, PT ;  /* 0x0000000b0200720c */ /* 0x000fe20003f44070 */
[----:B------:R-:W-:Y:S01]  /*2ca0*/  IMAD.HI.U32 R50, R3, R81, RZ ;  /* 0x0000005103327227 */ /* 0x000fe200078e00ff */
[----:B------:R-:W-:-:S02]  /*2cb0*/  IABS R77, R9 ;  /* 0x00000009004d7213 */ /* 0x000fc40000000000 */
[----:B------:R-:W-:Y:S01]  /*2cc0*/  ISETP.GE.AND P4, PT, R79, RZ, PT ;  /* 0x000000ff4f00720c */ /* 0x000fe20003f86270 */
[----:B------:R-:W-:Y:S01]  /*2cd0*/  IMAD.MOV R50, RZ, RZ, -R50 ;  /* 0x000000ffff327224 */ /* 0x000fe200078e0a32 */
[----:B------:R-:W-:Y:S01]  /*2ce0*/  IABS R79, R10 ;  /* 0x0000000a004f7213 */ /* 0x000fe20000000000 */
[----:B------:R-:W-:-:S04]  /*2cf0*/  IMAD.HI.U32 R52, R3, R83, RZ ;  /* 0x0000005303347227 */ /* 0x000fc800078e00ff */
[--C-:B------:R-:W-:Y:S01]  /*2d00*/  @!P6 IMAD.IADD R71, R71, 0x1, -R2.reuse ;  /* 0x000000014747e824 */ /* 0x100fe200078e0a02 */
[----:B------:R-:W-:Y:S01]  /*2d10*/  ISETP.GE.AND P6, PT, R80, RZ, PT ;  /* 0x000000ff5000720c */ /* 0x000fe20003fc6270 */
[--C-:B------:R-:W-:Y:S01]  /*2d20*/  @!P3 IMAD.IADD R73, R73, 0x1, -R2.reuse ;  /* 0x000000014949b824 */ /* 0x100fe200078e0a02 */
[----:B------:R-:W-:Y:S01]  /*2d30*/  ISETP.GE.AND P3, PT, R76, RZ, PT ;  /* 0x000000ff4c00720c */ /* 0x000fe20003f66270 */
[----:B------:R-:W-:Y:S02]  /*2d40*/  @!P2 IMAD.IADD R11, R11, 0x1, -R2 ;  /* 0x000000010b0ba824 */ /* 0x000fe400078e0a02 */
[----:B------:R-:W-:Y:S01]  /*2d50*/  @!P5 IMAD.MOV R71, RZ, RZ, -R71 ;  /* 0x000000ffff47d224 */ /* 0x000fe200078e0a47 */
[C---:B------:R-:W-:Y:S01]  /*2d60*/  ISETP.GT.U32.AND P1, PT, R2.reuse, R73, PT ;  /* 0x000000490200720c */ /* 0x040fe20003f24070 */
[C---:B------:R-:W-:Y:S01]  /*2d70*/  IMAD R81, R2.reuse, R50, R81 ;  /* 0x0000003202517224 */ /* 0x040fe200078e0251 */
[----:B------:R-:W-:Y:S01]  /*2d80*/  ISETP.GE.AND P5, PT, R9, RZ, PT ;  /* 0x000000ff0900720c */ /* 0x000fe20003fa6270 */
[----:B------:R-:W-:Y:S01]  /*2d90*/  IMAD.HI.U32 R9, R3, R48, RZ ;  /* 0x0000003003097227 */ /* 0x000fe200078e00ff */
[----:B------:R-:W-:-:S03]  /*2da0*/  ISETP.GT.U32.AND P2, PT, R2, R11, PT ;  /* 0x0000000b0200720c */ /* 0x000fc60003f44070 */
[----:B------:R-:W-:Y:S02]  /*2db0*/  IMAD.MOV R9, RZ, RZ, -R9 ;  /* 0x000000ffff097224 */ /* 0x000fe400078e0a09 */
[----:B------:R-:W-:Y:S02]  /*2dc0*/  @!P6 IMAD.MOV R75, RZ, RZ, -R75 ;  /* 0x000000ffff4be224 */ /* 0x000fe400078e0a4b */
[----:B------:R-:W-:Y:S02]  /*2dd0*/  IMAD R9, R2, R9, R48 ;  /* 0x0000000902097224 */ /* 0x000fe400078e0230 */
[----:B------:R-:W-:Y:S01]  /*2de0*/  @!P1 IMAD.IADD R73, R73, 0x1, -R2 ;  /* 0x0000000149499824 */ /* 0x000fe200078e0a02 */
[----:B------:R-:W-:Y:S01]  /*2df0*/  ISETP.GE.AND P1, PT, R10, RZ, PT ;  /* 0x000000ff0a00720c */ /* 0x000fe20003f26270 */
[----:B------:R-:W-:-:S04]  /*2e00*/  IMAD.HI.U32 R10, R3, R77, RZ ;  /* 0x0000004d030a7227 */ /* 0x000fc800078e00ff */
[----:B------:R-:W-:Y:S01]  /*2e10*/  @!P2 IMAD.IADD R11, R11, 0x1, -R2 ;  /* 0x000000010b0ba824 */ /* 0x000fe200078e0a02 */
[----:B------:R-:W-:Y:S01]  /*2e20*/  ISETP.GT.U32.AND P2, PT, R2, R9, PT ;  /* 0x000000090200720c */ /* 0x000fe20003f44070 */
[----:B------:R-:W-:Y:S02]  /*2e30*/  IMAD.MOV R10, RZ, RZ, -R10 ;  /* 0x000000ffff0a7224 */ /* 0x000fe400078e0a0a */
[----:B------:R-:W-:-:S04]  /*2e40*/  IMAD.HI.U32 R48, R3, R79, RZ ;  /* 0x0000004f03307227 */ /* 0x000fc800078e00ff */
[----:B------:R-:W-:Y:S02]  /*2e50*/  IMAD R77, R2, R10, R77 ;  /* 0x0000000a024d7224 */ /* 0x000fe400078e024d */
[----:B------:R-:W-:Y:S02]  /*2e60*/  IMAD.MOV R48, RZ, RZ, -R48 ;  /* 0x000000ffff307224 */ /* 0x000fe400078e0a30 */
[----:B------:R-:W-:-:S04]  /*2e70*/  IMAD.HI.U32 R10, R3, R85, RZ ;  /* 0x00000055030a7227 */ /* 0x000fc800078e00ff */
[----:B------:R-:W-:Y:S01]  /*2e80*/  @!P2 IMAD.IADD R9, R9, 0x1, -R2 ;  /* 0x000000010909a824 */ /* 0x000fe200078e0a02 */
[C---:B------:R-:W-:Y:S01]  /*2e90*/  ISETP.GT.U32.AND P2, PT, R2.reuse, R77, PT ;  /* 0x0000004d0200720c */ /* 0x040fe20003f44070 */
[C---:B------:R-:W-:Y:S02]  /*2ea0*/  IMAD R79, R2.reuse, R48, R79 ;  /* 0x00000030024f7224 */ /* 0x040fe400078e024f */
[----:B------:R-:W-:Y:S01]  /*2eb0*/  @!P4 IMAD.MOV R73, RZ, RZ, -R73 ;  /* 0x000000ffff49c224 */ /* 0x000fe200078e0a49 */
[C---:B------:R-:W-:Y:S01]  /*2ec0*/  ISETP.GT.U32.AND P4, PT, R2.reuse, R9, PT ;  /* 0x000000090200720c */ /* 0x040fe20003f84070 */
[----:B------:R-:W-:Y:S01]  /*2ed0*/  IMAD.MOV R50, RZ, RZ, -R10 ;  /* 0x000000ffff327224 */ /* 0x000fe200078e0a0a */
[----:B------:R-:W-:Y:S01]  /*2ee0*/  ISETP.GT.U32.AND P6, PT, R2, R79, PT ;  /* 0x0000004f0200720c */ /* 0x000fe20003fc4070 */
[----:B------:R-:W-:-:S04]  /*2ef0*/  IMAD.HI.U32 R10, R3, R87, RZ ;  /* 0x00000057030a7227 */ /* 0x000fc800078e00ff */
[----:B------:R-:W-:Y:S02]  /*2f00*/  IMAD.MOV R52, RZ, RZ, -R52 ;  /* 0x000000ffff347224 */ /* 0x000fe400078e0a34 */
[----:B------:R-:W-:Y:S02]  /*2f10*/  @!P2 IMAD.IADD R77, R77, 0x1, -R2 ;  /* 0x000000014d4da824 */ /* 0x000fe400078e0a02 */
[C---:B------:R-:W-:Y:S02]  /*2f20*/  IMAD R85, R2.reuse, R50, R85 ;  /* 0x0000003202557224 */ /* 0x040fe400078e0255 */
[----:B------:R-:W-:Y:S01]  /*2f30*/  IMAD.MOV R10, RZ, RZ, -R10 ;  /* 0x000000ffff0a7224 */ /* 0x000fe200078e0a0a */
[C---:B------:R-:W-:Y:S01]  /*2f40*/  ISETP.GT.U32.AND P2, PT, R2.reuse, R77, PT ;  /* 0x0000004d0200720c */ /* 0x040fe20003f44070 */
[----:B------:R-:W-:Y:S02]  /*2f50*/  IMAD R83, R2, R52, R83 ;  /* 0x0000003402537224 */ /* 0x000fe400078e0253 */
[----:B------:R-:W-:-:S04]  /*2f60*/  IMAD.HI.U32 R48, R3, R89, RZ ;  /* 0x0000005903307227 */ /* 0x000fc800078e00ff */
[C---:B------:R-:W-:Y:S02]  /*2f70*/  IMAD R87, R2.reuse, R10, R87 ;  /* 0x0000000a02577224 */ /* 0x040fe400078e0257 */
[----:B------:R-:W-:Y:S02]  /*2f80*/  IMAD.MOV R48, RZ, RZ, -R48 ;  /* 0x000000ffff307224 */ /* 0x000fe400078e0a30 */
[----:B------:R-:W-:Y:S01]  /*2f90*/  @!P3 IMAD.MOV R11, RZ, RZ, -R11 ;  /* 0x000000ffff0bb224 */ /* 0x000fe200078e0a0b */
[C---:B------:R-:W-:Y:S01]  /*2fa0*/  ISETP.GT.U32.AND P3, PT, R2.reuse, R81, PT ;  /* 0x000000510200720c */ /* 0x040fe20003f64070 */
[--C-:B------:R-:W-:Y:S01]  /*2fb0*/  @!P2 IMAD.IADD R77, R77, 0x1, -R2.reuse ;  /* 0x000000014d4da824 */ /* 0x100fe200078e0a02 */
[C---:B------:R-:W-:Y:S01]  /*2fc0*/  ISETP.GT.U32.AND P2, PT, R2.reuse, R85, PT ;  /* 0x000000550200720c */ /* 0x040fe20003f44070 */
[--C-:B------:R-:W-:Y:S01]  /*2fd0*/  @!P4 IMAD.IADD R9, R9, 0x1, -R2.reuse ;  /* 0x000000010909c824 */ /* 0x100fe200078e0a02 */
[C---:B------:R-:W-:Y:S01]  /*2fe0*/  ISETP.GT.U32.AND P4, PT, R2.reuse, R83, PT ;  /* 0x000000530200720c */ /* 0x040fe20003f84070 */
[----:B------:R-:W-:Y:S01]  /*2ff0*/  @!P6 IMAD.IADD R79, R79, 0x1, -R2 ;  /* 0x000000014f4fe824 */ /* 0x000fe200078e0a02 */
[C---:B------:R-:W-:Y:S01]  /*3000*/  ISETP.GT.U32.AND P6, PT, R2.reuse, R87, PT ;  /* 0x000000570200720c */ /* 0x040fe20003fc4070 */
[----:B------:R-:W-:-:S02]  /*3010*/  IMAD R89, R2, R48, R89 ;  /* 0x0000003002597224 */ /* 0x000fc400078e0259 */
[----:B------:R-:W-:-:S04]  /*3020*/  IMAD.HI.U32 R48, R3, R97, RZ ;  /* 0x0000006103307227 */ /* 0x000fc800078e00ff */
[----:B------:R-:W-:Y:S02]  /*3030*/  IMAD.MOV R48, RZ, RZ, -R48 ;  /* 0x000000ffff307224 */ /* 0x000fe400078e0a30 */
[----:B------:R-:W-:Y:S02]  /*3040*/  @!P2 IMAD.IADD R85, R85, 0x1, -R2 ;  /* 0x000000015555a824 */ /* 0x000fe400078e0a02 */
[----:B------:R-:W-:-:S04]  /*3050*/  IMAD.HI.U32 R50, R3, R91, RZ ;  /* 0x0000005b03327227 */ /* 0x000fc800078e00ff */
[----:B------:R-:W-:Y:S02]  /*3060*/  IMAD R97, R2, R48, R97 ;  /* 0x0000003002617224 */ /* 0x000fe400078e0261 */
[----:B------:R-:W-:-:S04]  /*3070*/  IMAD.HI.U32 R52, R3, R93, RZ ;  /* 0x0000005d03347227 */ /* 0x000fc800078e00ff */
[--C-:B------:R-:W-:Y:S01]  /*3080*/  @!P3 IMAD.IADD R81, R81, 0x1, -R2.reuse ;  /* 0x000000015151b824 */ /* 0x100fe200078e0a02 */
[C---:B------:R-:W-:Y:S01]  /*3090*/  ISETP.GT.U32.AND P3, PT, R2.reuse, R89, PT ;  /* 0x000000590200720c */ /* 0x040fe20003f64070 */
[----:B------:R-:W-:Y:S02]  /*30a0*/  IMAD.MOV.U32 R48, RZ, RZ, R9 ;  /* 0x000000ffff307224 */ /* 0x000fe400078e0009 */
[--C-:B------:R-:W-:Y:S01]  /*30b0*/  @!P4 IMAD.IADD R83, R83, 0x1, -R2.reuse ;  /* 0x000000015353c824 */ /* 0x100fe200078e0a02 */
[C---:B------:R-:W-:Y:S01]  /*30c0*/  ISETP.GT.U32.AND P2, PT, R2.reuse, R81, PT ;  /* 0x000000510200720c */ /* 0x040fe20003f44070 */
[----:B------:R-:W-:Y:S01]  /*30d0*/  @!P6 IMAD.IADD R87, R87, 0x1, -R2 ;  /* 0x000000015757e824 */ /* 0x000fe200078e0a02 */
[C---:B------:R-:W-:Y:S01]  /*30e0*/  ISETP.GT.U32.AND P6, PT, R2.reuse, R85, PT ;  /* 0x000000550200720c */ /* 0x040fe20003fc4070 */
[----:B------:R-:W-:Y:S01]  /*30f0*/  IMAD.HI.U32 R10, R3, R95, RZ ;  /* 0x0000005f030a7227 */ /* 0x000fe200078e00ff */
[----:B------:R-:W-:-:S03]  /*3100*/  ISETP.GT.U32.AND P4, PT, R2, R79, PT ;  /* 0x0000004f0200720c */ /* 0x000fc60003f84070 */
[----:B------:R-:W-:Y:S01]  /*3110*/  IMAD.MOV R50, RZ, RZ, -R50 ;  /* 0x000000ffff327224 */ /* 0x000fe200078e0a32 */
[----:B------:R-:W-:Y:S01]  /*3120*/  IADD3 R10, -R10, RZ, RZ ;  /* 0x000000ff0a0a7210 */ /* 0x000fe20007ffe1ff */
[----:B------:R-:W-:Y:S02]  /*3130*/  IMAD.MOV R52, RZ, RZ, -R52 ;  /* 0x000000ffff347224 */ /* 0x000fe400078e0a34 */
[----:B------:R-:W-:Y:S01]  /*3140*/  @!P0 IMAD.MOV R48, RZ, RZ, -R48 ;  /* 0x000000ffff308224 */ /* 0x000fe200078e0a30 */
[C---:B------:R-:W-:Y:S01]  /*3150*/  ISETP.GT.U32.AND P0, PT, R2.reuse, R83, PT ;  /* 0x000000530200720c */ /* 0x040fe20003f04070 */
[C---:B------:R-:W-:Y:S01]  /*3160*/  IMAD R91, R2.reuse, R50, R91 ;  /* 0x00000032025b7224 */ /* 0x040fe200078e025b */
[----:B------:R-:W-:Y:S01]  /*3170*/  IABS R50, R56 ;  /* 0x0000003800327213 */ /* 0x000fe20000000000 */
[C---:B------:R-:W-:Y:S01]  /*3180*/  IMAD R93, R2.reuse, R52, R93 ;  /* 0x00000034025d7224 */ /* 0x040fe200078e025d */
[----:B------:R-:W-:Y:S01]  /*3190*/  IABS R52, R20 ;  /* 0x0000001400347213 */ /* 0x000fe20000000000 */
[----:B------:R-:W-:-:S02]  /*31a0*/  IMAD R95, R2, R10, R95 ;  /* 0x0000000a025f7224 */ /* 0x000fc400078e025f */
[----:B------:R-:W-:-:S04]  /*31b0*/  IMAD.HI.U32 R10, R3, R50, RZ ;  /* 0x00000032030a7227 */ /* 0x000fc800078e00ff */
[----:B------:R-:W-:Y:S01]  /*31c0*/  @!P3 IMAD.IADD R89, R89, 0x1, -R2 ;  /* 0x000000015959b824 */ /* 0x000fe200078e0a02 */
[----:B------:R-:W-:Y:S01]  /*31d0*/  ISETP.GT.U32.AND P3, PT, R2, R87, PT ;  /* 0x000000570200720c */ /* 0x000fe20003f64070 */
[----:B------:R-:W-:-:S04]  /*31e0*/  IMAD.HI.U32 R3, R3, R52, RZ ;  /* 0x0000003403037227 */ /* 0x000fc800078e00ff */
[--C-:B------:R-:W-:Y:S01]  /*31f0*/  @!P6 IMAD.IADD R85, R85, 0x1, -R2.reuse ;  /* 0x000000015555e824 */ /* 0x100fe200078e0a02 */
[C---:B------:R-:W-:Y:S01]  /*3200*/  ISETP.GT.U32.AND P6, PT, R2.reuse, R97, PT ;  /* 0x000000610200720c */ /* 0x040fe20003fc4070 */
[--C-:B------:R-:W-:Y:S01]  /*3210*/  @!P2 IMAD.IADD R81, R81, 0x1, -R2.reuse ;  /* 0x000000015151a824 */ /* 0x100fe200078e0a02 */
[C---:B------:R-:W-:Y:S01]  /*3220*/  ISETP.GT.U32.AND P2, PT, R2.reuse, R93, PT ;  /* 0x0000005d0200720c */ /* 0x040fe20003f44070 */
[----:B------:R-:W-:Y:S01]  /*3230*/  @!P0 IMAD.IADD R83, R83, 0x1, -R2 ;  /* 0x0000000153538824 */ /* 0x000fe200078e0a02 */
[C---:B------:R-:W-:Y:S01]  /*3240*/  ISETP.GT.U32.AND P0, PT, R2.reuse, R95, PT ;  /* 0x0000005f0200720c */ /* 0x040fe20003f04070 */
[----:B------:R-:W-:Y:S01]  /*3250*/  IMAD.MOV R99, RZ, RZ, -R10 ;  /* 0x000000ffff637224 */ /* 0x000fe200078e0a0a */
[----:B------:R-:W-:Y:S01]  /*3260*/  IADD3 R3, -R3, RZ, RZ ;  /* 0x000000ff03037210 */ /* 0x000fe20007ffe1ff */
[----:B------:R-:W-:Y:S01]  /*3270*/  @!P5 IMAD.MOV R77, RZ, RZ, -R77 ;  /* 0x000000ffff4dd224 */ /* 0x000fe200078e0a4d */
[C---:B------:R-:W-:Y:S01]  /*3280*/  ISETP.GT.U32.AND P5, PT, R2.reuse, R89, PT ;  /* 0x000000590200720c */ /* 0x040fe20003fa4070 */
[----:B------:R-:W-:Y:S01]  /*3290*/  @!P4 IMAD.IADD R79, R79, 0x1, -R2 ;  /* 0x000000014f4fc824 */ /* 0x000fe200078e0a02 */
[C---:B------:R-:W-:Y:S01]  /*32a0*/  ISETP.GT.U32.AND P4, PT, R2.reuse, R91, PT ;  /* 0x0000005b0200720c */ /* 0x040fe20003f84070 */
[C---:B------:R-:W-:Y:S01]  /*32b0*/  IMAD R9, R2.reuse, R99, R50 ;  /* 0x0000006302097224 */ /* 0x040fe200078e0232 */
[----:B------:R-:W-:Y:S01]  /*32c0*/  SHF.R.S32.HI R10, RZ, 0x1f, R21 ;  /* 0x0000001fff0a7819 */ /* 0x000fe20000011415 */
[C---:B------:R-:W-:Y:S01]  /*32d0*/  IMAD R99, R2.reuse, R3, R52 ;  /* 0x0000000302637224 */ /* 0x040fe200078e0234 */
[----:B------:R-:W-:Y:S01]  /*32e0*/  LOP3.LUT R3, RZ, R49, RZ, 0x33, !PT ;  /* 0x00000031ff037212 */ /* 0x000fe200078e33ff */
[--C-:B------:R-:W-:Y:S01]  /*32f0*/  @!P3 IMAD.IADD R87, R87, 0x1, -R2.reuse ;  /* 0x000000015757b824 */ /* 0x100fe200078e0a02 */
[C---:B------:R-:W-:Y:S01]  /*3300*/  ISETP.GT.U32.AND P3, PT, R2.reuse, R9, PT ;  /* 0x000000090200720c */ /* 0x040fe20003f64070 */
[--C-:B------:R-:W-:Y:S01]  /*3310*/  @!P6 IMAD.IADD R97, R97, 0x1, -R2.reuse ;  /* 0x000000016161e824 */ /* 0x100fe200078e0a02 */
[----:B------:R-:W-:Y:S01]  /*3320*/  ISETP.GT.U32.AND P6, PT, R2, R99, PT ;  /* 0x000000630200720c */ /* 0x000fe20003fc4070 */
[--C-:B------:R-:W-:Y:S01]  /*3330*/  @!P2 IMAD.IADD R93, R93, 0x1, -R2.reuse ;  /* 0x000000015d5da824 */ /* 0x100fe200078e0a02 */
[----:B------:R-:W-:Y:S01]  /*3340*/  ISETP.GE.AND P2, PT, R68, RZ, PT ;  /* 0x000000ff4400720c */ /* 0x000fe20003f46270 */
[--C-:B------:R-:W-:Y:S01]  /*3350*/  @!P0 IMAD.IADD R95, R95, 0x1, -R2.reuse ;  /* 0x000000015f5f8824 */ /* 0x100fe200078e0a02 */
[----:B------:R-:W-:Y:S01]  /*3360*/  ISETP.GE.AND P0, PT, R70, RZ, PT ;  /* 0x000000ff4600720c */ /* 0x000fe20003f06270 */
[--C-:B------:R-:W-:Y:S01]  /*3370*/  @!P5 IMAD.IADD R89, R89, 0x1, -R2.reuse ;  /* 0x000000015959d824 */ /* 0x100fe200078e0a02 */
[----:B------:R-:W-:Y:S01]  /*3380*/  ISETP.GE.AND P5, PT, R72, RZ, PT ;  /* 0x000000ff4800720c */ /* 0x000fe20003fa6270 */
[--C-:B------:R-:W-:Y:S01]  /*3390*/  @!P4 IMAD.IADD R91, R91, 0x1, -R2.reuse ;  /* 0x000000015b5bc824 */ /* 0x100fe200078e0a02 */
[----:B------:R-:W-:Y:S01]  /*33a0*/  ISETP.GE.AND P4, PT, R74, RZ, PT ;  /* 0x000000ff4a00720c */ /* 0x000fe20003f86270 */
[----:B------:R-:W-:Y:S01]  /*33b0*/  @!P1 IMAD.MOV R79, RZ, RZ, -R79 ;  /* 0x000000ffff4f9224 */ /* 0x000fe200078e0a4f */
[----:B------:R-:W-:Y:S01]  /*33c0*/  LEA.HI R21, R10, R21, RZ, 0x6 ;  /* 0x000000150a157211 */ /* 0x000fe200078f30ff */
[--C-:B------:R-:W-:Y:S01]  /*33d0*/  @!P3 IMAD.IADD R9, R9, 0x1, -R2.reuse ;  /* 0x000000010909b824 */ /* 0x100fe200078e0a02 */
[C---:B------:R-:W-:Y:S01]  /*33e0*/  ISETP.GT.U32.AND P1, PT, R2.reuse, R91, PT ;  /* 0x0000005b0200720c */ /* 0x040fe20003f24070 */
[----:B------:R-:W-:Y:S01]  /*33f0*/  @!P6 IMAD.IADD R99, R99, 0x1, -R2 ;  /* 0x000000016363e824 */ /* 0x000fe200078e0a02 */
[C---:B------:R-:W-:Y:S01]  /*3400*/  ISETP.GT.U32.AND P3, PT, R2.reuse, R93, PT ;  /* 0x0000005d0200720c */ /* 0x040fe20003f64070 */
[----:B------:R-:W-:Y:S01]  /*3410*/  @!P2 IMAD.MOV R85, RZ, RZ, -R85 ;  /* 0x000000ffff55a224 */ /* 0x000fe200078e0a55 */
[C---:B------:R-:W-:Y:S01]  /*3420*/  ISETP.GT.U32.AND P2, PT, R2.reuse, R9, PT ;  /* 0x000000090200720c */ /* 0x040fe20003f44070 */
[----:B------:R-:W-:Y:S01]  /*3430*/  @!P0 IMAD.MOV R87, RZ, RZ, -R87 ;  /* 0x000000ffff578224 */ /* 0x000fe200078e0a57 */
[C---:B------:R-:W-:Y:S01]  /*3440*/  ISETP.GT.U32.AND P0, PT, R2.reuse, R99, PT ;  /* 0x000000630200720c */ /* 0x040fe20003f04070 */
[----:B------:R-:W-:Y:S01]  /*3450*/  @!P5 IMAD.MOV R81, RZ, RZ, -R81 ;  /* 0x000000ffff51d224 */ /* 0x000fe200078e0a51 */
[C---:B------:R-:W-:Y:S01]  /*3460*/  ISETP.GT.U32.AND P5, PT, R2.reuse, R97, PT ;  /* 0x000000610200720c */ /* 0x040fe20003fa4070 */
[----:B------:R-:W-:Y:S01]  /*3470*/  @!P4 IMAD.MOV R83, RZ, RZ, -R83 ;  /* 0x000000ffff53c224 */ /* 0x000fe200078e0a53 */
[----:B------:R-:W-:-:S02]  /*3480*/  ISETP.GT.U32.AND P4, PT, R2, R95, PT ;  /* 0x0000005f0200720c */ /* 0x000fc40003f84070 */
[----:B------:R-:W-:Y:S01]  /*3490*/  ISETP.GE.AND P6, PT, R62, RZ, PT ;  /* 0x000000ff3e00720c */ /* 0x000fe20003fc6270 */
[--C-:B------:R-:W-:Y:S01]  /*34a0*/  @!P1 IMAD.IADD R91, R91, 0x1, -R2.reuse ;  /* 0x000000015b5b9824 */ /* 0x100fe200078e0a02 */
[----:B------:R-:W-:Y:S01]  /*34b0*/  ISETP.GE.AND P1, PT, R66, RZ, PT ;  /* 0x000000ff4200720c */ /* 0x000fe20003f26270 */
[--C-:B------:R-:W-:Y:S01]  /*34c0*/  @!P3 IMAD.IADD R93, R93, 0x1, -R2.reuse ;  /* 0x000000015d5db824 */ /* 0x100fe200078e0a02 */
[----:B------:R-:W-:Y:S01]  /*34d0*/  ISETP.GE.AND P3, PT, R60, RZ, PT ;  /* 0x000000ff3c00720c */ /* 0x000fe20003f66270 */
[--C-:B------:R-:W-:Y:S01]  /*34e0*/  @!P2 IMAD.IADD R9, R9, 0x1, -R2.reuse ;  /* 0x000000010909a824 */ /* 0x100fe200078e0a02 */
[----:B------:R-:W-:Y:S01]  /*34f0*/  ISETP.GE.AND P2, PT, R56, RZ, PT ;  /* 0x000000ff3800720c */ /* 0x000fe20003f46270 */
[--C-:B------:R-:W-:Y:S01]  /*3500*/  @!P0 IMAD.IADD R99, R99, 0x1, -R2.reuse ;  /* 0x0000000163638824 */ /* 0x100fe200078e0a02 */
[----:B------:R-:W-:Y:S01]  /*3510*/  ISETP.NE.AND P0, PT, R49, RZ, PT ;  /* 0x000000ff3100720c */ /* 0x000fe20003f05270 */
[--C-:B------:R-:W-:Y:S01]  /*3520*/  @!P5 IMAD.IADD R97, R97, 0x1, -R2.reuse ;  /* 0x000000016161d824 */ /* 0x100fe200078e0a02 */
[----:B------:R-:W-:Y:S01]  /*3530*/  ISETP.GE.AND P5, PT, R64, RZ, PT ;  /* 0x000000ff4000720c */ /* 0x000fe20003fa6270 */
[----:B------:R-:W-:Y:S01]  /*3540*/  @!P4 IMAD.IADD R95, R95, 0x1, -R2 ;  /* 0x000000015f5fc824 */ /* 0x000fe200078e0a02 */
[C---:B------:R-:W-:Y:S01]  /*3550*/  SEL R2, R3.reuse, R22, !P0 ;  /* 0x0000001603027207 */ /* 0x040fe20004000000 */
[----:B------:R-:W-:Y:S01]  /*3560*/  IMAD.MOV.U32 R50, RZ, RZ, R9 ;  /* 0x000000ffff327224 */ /* 0x000fe200078e0009 */
[----:B------:R-:W-:Y:S01]  /*3570*/  SEL R9, R3, R23, !P0 ;  /* 0x0000001703097207 */ /* 0x000fe20004000000 */
[----:B------:R-:W-:Y:S01]  /*3580*/  @!P1 IMAD.MOV R91, RZ, RZ, -R91 ;  /* 0x000000ffff5b9224 */ /* 0x000fe200078e0a5b */
[----:B------:R-:W0:Y:S01]  /*3590*/  LDC.64 R22, c[0x0][0x218] ;  /* 0x00008600ff167b82 */ /* 0x000e220000000a00 */
[----:B------:R-:W-:Y:S01]  /*35a0*/  ISETP.GE.AND P4, PT, R58, RZ, PT ;  /* 0x000000ff3a00720c */ /* 0x000fe20003f86270 */
[----:B------:R-:W-:Y:S01]  /*35b0*/  @!P3 IMAD.MOV R93, RZ, RZ, -R93 ;  /* 0x000000ffff5db224 */ /* 0x000fe200078e0a5d */
[----:B------:R-:W-:Y:S01]  /*35c0*/  @!P6 IADD3 R89, -R89, RZ, RZ ;  /* 0x000000ff5959e210 */ /* 0x000fe20007ffe1ff */
[----:B------:R-:W-:Y:S01]  /*35d0*/  @!P2 IMAD.MOV R50, RZ, RZ, -R50 ;  /* 0x000000ffff32a224 */ /* 0x000fe200078e0a32 */
[----:B------:R-:W-:Y:S01]  /*35e0*/  ISETP.GE.AND P6, PT, R20, RZ, PT ;  /* 0x000000ff1400720c */ /* 0x000fe20003fc6270 */
[----:B------:R-:W-:Y:S01]  /*35f0*/  IMAD R156, R2, UR5, RZ ;  /* 0x00000005029c7c24 */ /* 0x000fe2000f8e02ff */
[C---:B------:R-:W-:Y:S01]  /*3600*/  SEL R4, R3.reuse, R4, !P0 ;  /* 0x0000000403047207 */ /* 0x040fe20004000000 */
[----:B------:R-:W-:Y:S01]  /*3610*/  @!P5 IMAD.MOV R97, RZ, RZ, -R97 ;  /* 0x000000ffff61d224 */ /* 0x000fe200078e0a61 */
[----:B------:R-:W-:Y:S01]  /*3620*/  SEL R5, R3, R5, !P0 ;  /* 0x0000000503057207 */ /* 0x000fe20004000000 */
[----:B------:R-:W-:Y:S01]  /*3630*/  IMAD R157, R9, UR5, RZ ;  /* 0x00000005099d7c24 */ /* 0x000fe2000f8e02ff */
[C---:B------:R-:W-:Y:S01]  /*3640*/  SEL R18, R3.reuse, R18, !P0 ;  /* 0x0000001203127207 */ /* 0x040fe20004000000 */
[----:B------:R-:W-:Y:S01]  /*3650*/  IMAD R4, R4, UR5, RZ ;  /* 0x0000000504047c24 */ /* 0x000fe2000f8e02ff */
[----:B------:R-:W-:Y:S01]  /*3660*/  SEL R13, R3, R13, !P0 ;  /* 0x0000000d030d7207 */ /* 0x000fe20004000000 */
[----:B------:R-:W-:Y:S01]  /*3670*/  IMAD R5, R5, UR5, RZ ;  /* 0x0000000505057c24 */ /* 0x000fe2000f8e02ff */
[C---:B------:R-:W-:Y:S01]  /*3680*/  SEL R17, R3.reuse, R17, !P0 ;  /* 0x0000001103117207 */ /* 0x040fe20004000000 */
[----:B------:R-:W-:Y:S01]  /*3690*/  @!P4 IMAD.MOV R95, RZ, RZ, -R95 ;  /* 0x000000ffff5fc224 */ /* 0x000fe200078e0a5f */
[C---:B------:R-:W-:Y:S01]  /*36a0*/  SEL R6, R3.reuse, R6, !P0 ;  /* 0x0000000603067207 */ /* 0x040fe20004000000 */
[----:B------:R-:W-:Y:S01]  /*36b0*/  IMAD R155, R18, UR5, RZ ;  /* 0x00000005129b7c24 */ /* 0x000fe2000f8e02ff */
[C---:B------:R-:W-:Y:S01]  /*36c0*/  SEL R14, R3.reuse, R14, !P0 ;  /* 0x0000000e030e7207 */ /* 0x040fe20004000000 */
[----:B------:R-:W-:Y:S01]  /*36d0*/  @!P6 IMAD.MOV R99, RZ, RZ, -R99 ;  /* 0x000000ffff63e224 */ /* 0x000fe200078e0a63 */
[----:B------:R-:W-:Y:S01]  /*36e0*/  SEL R7, R3, R7, !P0 ;  /* 0x0000000703077207 */ /* 0x000fe20004000000 */
[----:B------:R-:W-:Y:S01]  /*36f0*/  IMAD R150, R13, UR5, RZ ;  /* 0x000000050d967c24 */ /* 0x000fe2000f8e02ff */
[----:B------:R-:W-:Y:S01]  /*3700*/  SEL R12, R3, R12, !P0 ;  /* 0x0000000c030c7207 */ /* 0x000fe20004000000 */
[----:B------:R-:W-:Y:S01]  /*3710*/  IMAD R154, R17, UR5, RZ ;  /* 0x00000005119a7c24 */ /* 0x000fe2000f8e02ff */
[C---:B------:R-:W-:Y:S01]  /*3720*/  SEL R10, R3.reuse, R28, !P0 ;  /* 0x0000001c030a7207 */ /* 0x040fe20004000000 */
[----:B------:R-:W-:Y:S01]  /*3730*/  IMAD R6, R6, UR5, RZ ;  /* 0x0000000506067c24 */ /* 0x000fe2000f8e02ff */
[C---:B------:R-:W-:Y:S01]  /*3740*/  SEL R11, R3.reuse, R11, !P0 ;  /* 0x0000000b030b7207 */ /* 0x040fe20004000000 */
[----:B------:R-:W-:Y:S01]  /*3750*/  IMAD R151, R14, UR5, RZ ;  /* 0x000000050e977c24 */ /* 0x000fe2000f8e02ff */
[----:B------:R-:W-:Y:S01]  /*3760*/  SEL R16, R3, R16, !P0 ;  /* 0x0000001003107207 */ /* 0x000fe20004000000 */
[----:B------:R-:W-:Y:S01]  /*3770*/  IMAD R7, R7, UR5, RZ ;  /* 0x0000000507077c24 */ /* 0x000fe2000f8e02ff */
[-C--:B0-----:R-:W-:Y:S01]  /*3780*/  LEA R18, P2, R4, R22.reuse, 0x1 ;  /* 0x0000001604127211 */ /* 0x081fe200078408ff */
[----:B------:R-:W-:Y:S01]  /*3790*/  IMAD R149, R12, UR5, RZ ;  /* 0x000000050c957c24 */ /* 0x000fe2000f8e02ff */
[----:B------:R-:W-:Y:S01]  /*37a0*/  SEL R15, R3, R15, !P0 ;  /* 0x0000000f030f7207 */ /* 0x000fe20004000000 */
[----:B------:R-:W-:Y:S01]  /*37b0*/  IMAD R160, R10, UR5, RZ ;  /* 0x000000050aa07c24 */ /* 0x000fe2000f8e02ff */
[----:B------:R-:W-:Y:S01]  /*37c0*/  LEA R17, P3, R5, R22, 0x1 ;  /* 0x0000001605117211 */ /* 0x000fe200078608ff */
[----:B------:R-:W-:Y:S01]  /*37d0*/  IMAD R49, R11, UR5, RZ ;  /* 0x000000050b317c24 */ /* 0x000fe2000f8e02ff */
[C---:B------:R-:W-:Y:S01]  /*37e0*/  SEL R8, R3.reuse, R8, !P0 ;  /* 0x0000000803087207 */ /* 0x040fe20004000000 */
        /* <DEDUP_REMOVED lines=15> */
[----:B------:R-:W-:Y:S01]  /*38e0*/  SEL R34, R3, R34, !P0 ;  /* 0x0000002203227207 */ /* 0x000fe20004000000 */
        /* <DEDUP_REMOVED lines=79> */
[----:B------:R-:W-:Y:S01]  /*3de0*/  LEA.HI.X.SX32 R12, R4, R23, 0x1, P2 ;  /* 0x00000017040c7211 */ /* 0x000fe200010f0eff */
[----:B------:R-:W-:Y:S01]  /*3df0*/  IMAD R95, R95, UR5, RZ ;  /* 0x000000055f5f7c24 */ /* 0x000fe2000f8e02ff */
[----:B------:R-:W-:Y:S01]  /*3e00*/  SEL R3, R3, R99, !P0 ;  /* 0x0000006303037207 */ /* 0x000fe20004000000 */
[----:B------:R-:W-:Y:S01]  /*3e10*/  IMAD R97, R97, UR5, RZ ;  /* 0x0000000561617c24 */ /* 0x000fe2000f8e02ff */
[-C--:B------:R-:W-:Y:S01]  /*3e20*/  LEA R11, P2, R150, R22.reuse, 0x1 ;  /* 0x00000016960b7211 */ /* 0x080fe200078408ff */
[----:B------:R-:W-:Y:S01]  /*3e30*/  IMAD R50, R50, UR5, RZ ;  /* 0x0000000532327c24 */ /* 0x000fe2000f8e02ff */
[----:B------:R-:W-:Y:S01]  /*3e40*/  LEA.HI.X.SX32 R10, R5, R23, 0x1, P3 ;  /* 0x00000017050a7211 */ /* 0x000fe200018f0eff */
[----:B------:R-:W-:Y:S01]  /*3e50*/  IMAD R188, R3, UR5, RZ ;  /* 0x0000000503bc7c24 */ /* 0x000fe2000f8e02ff */
[-C--:B------:R-:W-:Y:S01]  /*3e60*/  LEA R16, P4, R6, R22.reuse, 0x1 ;  /* 0x0000001606107211 */ /* 0x080fe200078808ff */
[----:B------:R-:W-:Y:S01]  /*3e70*/  ULDC UR4, c[0x0][0x23c] ;  /* 0x00008f0000047ab9 */ /* 0x000fe20000000800 */
[----:B------:R-:W-:-:S02]  /*3e80*/  LEA R9, P3, R151, R22, 0x1 ;  /* 0x0000001697097211 */ /* 0x000fc400078608ff */
[----:B------:R-:W-:Y:S02]  /*3e90*/  CS2R R98, SRZ ;  /* 0x0000000000627805 */ /* 0x000fe4000001ff00 */
[-C--:B------:R-:W-:Y:S02]  /*3ea0*/  LEA R15, P5, R7, R22.reuse, 0x1 ;  /* 0x00000016070f7211 */ /* 0x080fe400078a08ff */
[-C--:B------:R-:W-:Y:S02]  /*3eb0*/  LEA.HI.X.SX32 R150, R150, R23.reuse, 0x1, P2 ;  /* 0x0000001796967211 */ /* 0x080fe400010f0eff */
[-C--:B------:R-:W-:Y:S02]  /*3ec0*/  LEA.HI.X.SX32 R26, R6, R23.reuse, 0x1, P4 ;  /* 0x00000017061a7211 */ /* 0x080fe400020f0eff */
[----:B------:R-:W-:Y:S02]  /*3ed0*/  LEA R4, P2, R156, R22, 0x1 ;  /* 0x000000169c047211 */ /* 0x000fe400078408ff */
[----:B------:R-:W-:-:S02]  /*3ee0*/  LEA.HI.X.SX32 R151, R151, R23, 0x1, P3 ;  /* 0x0000001797977211 */ /* 0x000fc400018f0eff */
[-C--:B------:R-:W-:Y:S02]  /*3ef0*/  LEA R13, P1, R149, R22.reuse, 0x1 ;  /* 0x00000016950d7211 */ /* 0x080fe400078208ff */
[-C--:B------:R-:W-:Y:S02]  /*3f00*/  LEA R8, P4, R152, R22.reuse, 0x1 ;  /* 0x0000001698087211 */ /* 0x080fe400078808ff */
[----:B------:R-:W-:Y:S02]  /*3f10*/  LEA.HI.X.SX32 R27, R7, R23, 0x1, P5 ;  /* 0x00000017071b7211 */ /* 0x000fe400028f0eff */
[-C--:B------:R-:W-:Y:S02]  /*3f20*/  LEA R3, P3, R157, R22.reuse, 0x1 ;  /* 0x000000169d037211 */ /* 0x080fe400078608ff */
[-C--:B------:R-:W-:Y:S02]  /*3f30*/  LEA R14, P6, R148, R22.reuse, 0x1 ;  /* 0x00000016940e7211 */ /* 0x080fe400078c08ff */
[----:B------:R-:W-:-:S02]  /*3f40*/  LEA R7, P5, R153, R22, 0x1 ;  /* 0x0000001699077211 */ /* 0x000fc400078a08ff */
[-C--:B------:R-:W-:Y:S02]  /*3f50*/  LEA.HI.X.SX32 R156, R156, R23.reuse, 0x1, P2 ;  /* 0x000000179c9c7211 */ /* 0x080fe400010f0eff */
[-C--:B------:R-:W-:Y:S02]  /*3f60*/  LEA.HI.X.SX32 R149, R149, R23.reuse, 0x1, P1 ;  /* 0x0000001795957211 */ /* 0x080fe400008f0eff */
[-C--:B------:R-:W-:Y:S02]  /*3f70*/  LEA.HI.X.SX32 R152, R152, R23.reuse, 0x1, P4 ;  /* 0x0000001798987211 */ /* 0x080fe400020f0eff */
[----:B------:R-:W-:Y:S02]  /*3f80*/  LEA R222, P2, R30, R22, 0x1 ;  /* 0x000000161ede7211 */ /* 0x000fe400078408ff */
[-C--:B------:R-:W-:Y:S02]  /*3f90*/  LEA.HI.X.SX32 R157, R157, R23.reuse, 0x1, P3 ;  /* 0x000000179d9d7211 */ /* 0x080fe400018f0eff */
        /* <DEDUP_REMOVED lines=22> */
[-C--:B------:R-:W-:Y:S02]  /*4100*/  LEA R30, P2, R42, R22.reuse, 0x1 ;  /* 0x000000162a1e7211 */ /* 0x080fe400078408ff */
[-C--:B------:R-:W-:Y:S02]  /*4110*/  LEA.HI.X.SX32 R214, R37, R23.reuse, 0x1, P3 ;  /* 0x0000001725d67211 */ /* 0x080fe400018f0eff */
[----:B------:R-:W-:Y:S01]  /*4120*/  LEA.HI.X.SX32 R160, R160, R23, 0x1, P6 ;  /* 0x00000017a0a07211 */ /* 0x000fe200030f0eff */
[----:B------:R0:W-:Y:S01]  /*4130*/  STL [R1+0x38], R30 ;  /* 0x0000381e01007387 */ /* 0x0001e20000100800 */
[----:B------:R-:W-:-:S02]  /*4140*/  LEA R213, P4, R38, R22, 0x1 ;  /* 0x0000001626d57211 */ /* 0x000fc400078808ff */
[-C--:B------:R-:W-:Y:S02]  /*4150*/  LEA.HI.X.SX32 R165, R33, R23.reuse, 0x1, P5 ;  /* 0x0000001721a57211 */ /* 0x080fe400028f0eff */
[-C--:B------:R-:W-:Y:S02]  /*4160*/  LEA R29, P3, R44, R22.reuse, 0x1 ;  /* 0x000000162c1d7211 */ /* 0x080fe400078608ff */
[-C--:B------:R-:W-:Y:S02]  /*4170*/  LEA R230, P6, R34, R22.reuse, 0x1 ;  /* 0x0000001622e67211 */ /* 0x080fe400078c08ff */
[-C--:B------:R-:W-:Y:S01]  /*4180*/  LEA R211, P5, R39, R22.reuse, 0x1 ;  /* 0x0000001627d37211 */ /* 0x080fe200078a08ff */
[----:B------:R1:W-:Y:S01]  /*4190*/  STL [R1+0x3c], R29 ;  /* 0x00003c1d01007387 */ /* 0x0003e20000100800 */
[----:B------:R-:W-:Y:S02]  /*41a0*/  LEA R232, P1, R35, R22, 0x1 ;  /* 0x0000001623e87211 */ /* 0x000fe400078208ff */
[----:B------:R-:W-:-:S02]  /*41b0*/  LEA.HI.X.SX32 R212, R38, R23, 0x1, P4 ;  /* 0x0000001726d47211 */ /* 0x000fc400020f0eff */
[-C--:B------:R-:W-:Y:S02]  /*41c0*/  LEA.HI.X.SX32 R166, R34, R23.reuse, 0x1, P6 ;  /* 0x0000001722a67211 */ /* 0x080fe400030f0eff */
[-C--:B0-----:R-:W-:Y:S02]  /*41d0*/  LEA R30, P4, R45, R22.reuse, 0x1 ;  /* 0x000000162d1e7211 */ /* 0x081fe400078808ff */
[-C--:B------:R-:W-:Y:S02]  /*41e0*/  LEA.HI.X.SX32 R210, R39, R23.reuse, 0x1, P5 ;  /* 0x0000001727d27211 */ /* 0x080fe400028f0eff */
[-C--:B------:R-:W-:Y:S01]  /*41f0*/  LEA R209, P6, R40, R22.reuse, 0x1 ;  /* 0x0000001628d17211 */ /* 0x080fe200078c08ff */
[----:B------:R0:W-:Y:S01]  /*4200*/  STL [R1+0x40], R30 ;  /* 0x0000401e01007387 */ /* 0x0001e20000100800 */
[----:B------:R-:W-:Y:S02]  /*4210*/  LEA.HI.X.SX32 R167, R35, R23, 0x1, P1 ;  /* 0x0000001723a77211 */ /* 0x000fe400008f0eff */
[----:B-1----:R-:W-:-:S02]  /*4220*/  LEA R29, P5, R46, R22, 0x1 ;  /* 0x000000162e1d7211 */ /* 0x002fc400078a08ff */
[CC--:B------:R-:W-:Y:S02]  /*4230*/  LEA R207, P1, R41.reuse, R22.reuse, 0x1 ;  /* 0x0000001629cf7211 */ /* 0x0c0fe400078208ff */
[-C--:B------:R-:W-:Y:S01]  /*4240*/  LEA.HI.X.SX32 R208, R40, R23.reuse, 0x1, P6 ;  /* 0x0000001728d07211 */ /* 0x080fe200030f0eff */
[----:B------:R1:W-:Y:S01]  /*4250*/  STL [R1+0x44], R29 ;  /* 0x0000441d01007387 */ /* 0x0003e20000100800 */
[-C--:B------:R-:W-:Y:S02]  /*4260*/  LEA.HI.X.SX32 R206, R41, R23.reuse, 0x1, P1 ;  /* 0x0000001729ce7211 */ /* 0x080fe400008f0eff */
[----:B------:R-:W-:Y:S02]  /*4270*/  CS2R R40, SRZ ;  /* 0x0000000000287805 */ /* 0x000fe4000001ff00 */
[----:B0-----:R-:W-:Y:S02]  /*4280*/  LEA R30, P6, R47, R22, 0x1 ;  /* 0x000000162f1e7211 */ /* 0x001fe400078c08ff */
[----:B------:R-:W-:-:S02]  /*4290*/  LEA.HI.X.SX32 R204, R42, R23, 0x1, P2 ;  /* 0x000000172acc7211 */ /* 0x000fc400010f0eff */
[-C--:B------:R-:W-:Y:S01]  /*42a0*/  LEA.HI.X.SX32 R234, R44, R23.reuse, 0x1, P3 ;  /* 0x000000172cea7211 */ /* 0x080fe200018f0eff */
[----:B------:R0:W-:Y:S01]  /*42b0*/  STL [R1+0x48], R30 ;  /* 0x0000481e01007387 */ /* 0x0001e20000100800 */
[-C--:B------:R-:W-:Y:S02]  /*42c0*/  LEA.HI.X.SX32 R236, R45, R23.reuse, 0x1, P4 ;  /* 0x000000172dec7211 */ /* 0x080fe400020f0eff */
[----:B------:R-:W-:Y:S02]  /*42d0*/  CS2R R44, SRZ ;  /* 0x00000000002c7805 */ /* 0x000fe4000001ff00 */
[----:B-1----:R-:W-:Y:S02]  /*42e0*/  LEA R29, P1, R43, R22, 0x1 ;  /* 0x000000162b1d7211 */ /* 0x002fe400078208ff */
[-C--:B------:R-:W-:Y:S02]  /*42f0*/  LEA.HI.X.SX32 R237, R46, R23.reuse, 0x1, P5 ;  /* 0x000000172eed7211 */ /* 0x080fe400028f0eff */
[-C--:B------:R-:W-:Y:S01]  /*4300*/  LEA.HI.X.SX32 R238, R47, R23.reuse, 0x1, P6 ;  /* 0x000000172fee7211 */ /* 0x080fe200030f0eff */
[----:B------:R1:W-:Y:S01]  /*4310*/  STL [R1+0x4c], R29 ;  /* 0x00004c1d01007387 */ /* 0x0003e20000100800 */
[----:B------:R-:W-:-:S02]  /*4320*/  LEA.HI.X.SX32 R239, R43, R23, 0x1, P1 ;  /* 0x000000172bef7211 */ /* 0x000fc400008f0eff */
[----:B------:R-:W-:Y:S02]  /*4330*/  CS2R R42, SRZ ;  /* 0x00000000002a7805 */ /* 0x000fe4000001ff00 */
[CC--:B0-----:R-:W-:Y:S02]  /*4340*/  LEA R30, P2, R53.reuse, R22.reuse, 0x1 ;  /* 0x00000016351e7211 */ /* 0x0c1fe400078408ff */
[----:B------:R-:W-:Y:S02]  /*4350*/  CS2R R46, SRZ ;  /* 0x00000000002e7805 */ /* 0x000fe4000001ff00 */
[----:B------:R-:W-:Y:S02]  /*4360*/  LEA R235, P0, R28, UR6, 0x1 ;  /* 0x000000061ceb7c11 */ /* 0x000fe4000f8008ff */
[----:B------:R-:W-:Y:S01]  /*4370*/  LEA.HI.X.SX32 R240, R53, R23, 0x1, P2 ;  /* 0x0000001735f07211 */ /* 0x000fe200010f0eff */
[----:B------:R0:W-:Y:S01]  /*4380*/  STL [R1+0x50], R30 ;  /* 0x0000501e01007387 */ /* 0x0001e20000100800 */
[----:B-1----:R-:W-:-:S04]  /*4390*/  LEA R29, P3, R55, R22, 0x1 ;  /* 0x00000016371d7211 */ /* 0x002fc800078608ff */
[----:B------:R-:W-:Y:S01]  /*43a0*/  LEA.HI.X.SX32 R241, R55, R23, 0x1, P3 ;  /* 0x0000001737f17211 */ /* 0x000fe200018f0eff */
[----:B------:R1:W-:Y:S01]  /*43b0*/  STL [R1+0x54], R29 ;  /* 0x0000541d01007387 */ /* 0x0003e20000100800 */
[----:B0-----:R-:W-:-:S04]  /*43c0*/  LEA R30, P4, R57, R22, 0x1 ;  /* 0x00000016391e7211 */ /* 0x001fc800078808ff */
[----:B------:R-:W-:Y:S01]  /*43d0*/  LEA.HI.X.SX32 R242, R57, R23, 0x1, P4 ;  /* 0x0000001739f27211 */ /* 0x000fe200020f0eff */
[----:B------:R0:W-:Y:S01]  /*43e0*/  STL [R1+0x58], R30 ;  /* 0x0000581e01007387 */ /* 0x0001e20000100800 */
[----:B------:R-:W-:Y:S02]  /*43f0*/  CS2R R56, SRZ ;  /* 0x0000000000387805 */ /* 0x000fe4000001ff00 */
        /* <DEDUP_REMOVED lines=10> */
[----:B------:R-:W-:Y:S02]  /*44a0*/  CS2R R60, SRZ ;  /* 0x00000000003c7805 */ /* 0x000fe4000001ff00 */
        /* <DEDUP_REMOVED lines=26> */
[----:B-1----:R-:W-:-:S05]  /*4650*/  LEA R29, P3, R49, R22, 0x1 ;  /* 0x00000016311d7211 */ /* 0x002fca00078608ff */
[----:B------:R1:W-:Y:S01]  /*4660*/  STL [R1+0x84], R29 ;  /* 0x0000841d01007387 */ /* 0x0003e20000100800 */
[----:B0-----:R-:W-:-:S05]  /*4670*/  LEA R30, P4, R48, R22, 0x1 ;  /* 0x00000016301e7211 */ /* 0x001fca00078808ff */
[----:B------:R0:W-:Y:S01]  /*4680*/  STL [R1+0x88], R30 ;  /* 0x0000881e01007387 */ /* 0x0001e20000100800 */
        /* <DEDUP_REMOVED lines=8> */
[----:B-1----:R-:W-:Y:S02]  /*4710*/  LEA.HI.X.SX32 R29, R49, R23, 0x1, P3 ;  /* 0x00000017311d7211 */ /* 0x002fe400018f0eff */
[----:B------:R-:W-:-:S03]  /*4720*/  LEA R31, P3, R85, R22, 0x1 ;  /* 0x00000016551f7211 */ /* 0x000fc600078608ff */
[----:B------:R1:W-:Y:S01]  /*4730*/  STL [R1], R29 ;  /* 0x0000001d01007387 */ /* 0x0003e20000100800 */
[----:B0-----:R-:W-:-:S03]  /*4740*/  LEA.HI.X.SX32 R30, R48, R23, 0x1, P4 ;  /* 0x00000017301e7211 */ /* 0x001fc600020f0eff */
[----:B------:R0:W-:Y:S01]  /*4750*/  STL [R1+0x9c], R31 ;  /* 0x00009c1f01007387 */ /* 0x0001e20000100800 */
[----:B------:R-:W-:-:S03]  /*4760*/  CS2R R48, SRZ ;  /* 0x0000000000307805 */ /* 0x000fc6000001ff00 */
[----:B------:R2:W-:Y:S01]  /*4770*/  STL [R1+0x4], R30 ;  /* 0x0000041e01007387 */ /* 0x0005e20000100800 */
[----:B-1----:R-:W-:Y:S02]  /*4780*/  LEA R29, P4, R87, R22, 0x1 ;  /* 0x00000016571d7211 */ /* 0x002fe400078808ff */
[----:B0-----:R-:W-:-:S03]  /*4790*/  LEA.HI.X.SX32 R31, R77, R23, 0x1, P5 ;  /* 0x000000174d1f7211 */ /* 0x001fc600028f0eff */
[----:B------:R0:W-:Y:S01]  /*47a0*/  STL [R1+0xa0], R29 ;  /* 0x0000a01d01007387 */ /* 0x0001e20000100800 */
[----:B--2---:R-:W-:-:S03]  /*47b0*/  LEA R30, P5, R89, R22, 0x1 ;  /* 0x00000016591e7211 */ /* 0x004fc600078a08ff */
[----:B------:R1:W-:Y:S04]  /*47c0*/  STL [R1+0x8], R31 ;  /* 0x0000081f01007387 */ /* 0x0003e80000100800 */
[----:B------:R2:W-:Y:S01]  /*47d0*/  STL [R1+0xa4], R30 ;  /* 0x0000a41e01007387 */ /* 0x0005e20000100800 */
[----:B0-----:R-:W-:Y:S02]  /*47e0*/  LEA.HI.X.SX32 R29, R79, R23, 0x1, P6 ;  /* 0x000000174f1d7211 */ /* 0x001fe400030f0eff */
[----:B-1----:R-:W-:-:S03]  /*47f0*/  LEA R31, P6, R91, R22, 0x1 ;  /* 0x000000165b1f7211 */ /* 0x002fc600078c08ff */
[----:B------:R0:W-:Y:S01]  /*4800*/  STL [R1+0xc], R29 ;  /* 0x00000c1d01007387 */ /* 0x0001e20000100800 */
[----:B--2---:R-:W-:-:S03]  /*4810*/  LEA.HI.X.SX32 R30, R81, R23, 0x1, P1 ;  /* 0x00000017511e7211 */ /* 0x004fc600008f0eff */
[----:B------:R1:W-:Y:S01]  /*4820*/  STL [R1+0xa8], R31 ;  /* 0x0000a81f01007387 */ /* 0x0003e20000100800 */
[----:B------:R-:W-:-:S03]  /*4830*/  CS2R R80, SRZ ;  /* 0x0000000000507805 */ /* 0x000fc6000001ff00 */
[----:B------:R2:W-:Y:S01]  /*4840*/  STL [R1+0x10], R30 ;  /* 0x0000101e01007387 */ /* 0x0005e20000100800 */
[----:B0-----:R-:W-:Y:S02]  /*4850*/  LEA R29, P1, R93, R22, 0x1 ;  /* 0x000000165d1d7211 */ /* 0x001fe400078208ff */
[----:B-1----:R-:W-:-:S03]  /*4860*/  LEA.HI.X.SX32 R31, R83, R23, 0x1, P2 ;  /* 0x00000017531f7211 */ /* 0x002fc600010f0eff */
[----:B------:R0:W-:Y:S01]  /*4870*/  STL [R1+0xac], R29 ;  /* 0x0000ac1d01007387 */ /* 0x0001e20000100800 */
[----:B------:R-:W-:Y:S02]  /*4880*/  CS2R R82, SRZ ;  /* 0x0000000000527805 */ /* 0x000fe4000001ff00 */
[-C--:B--2---:R-:W-:Y:S01]  /*4890*/  LEA R30, P2, R95, R22.reuse, 0x1 ;  /* 0x000000165f1e7211 */ /* 0x084fe200078408ff */
[----:B------:R1:W-:Y:S04]  /*48a0*/  STL [R1+0x14], R31 ;  /* 0x0000141f01007387 */ /* 0x0003e80000100800 */
[----:B------:R2:W-:Y:S01]  /*48b0*/  STL [R1+0xb4], R30 ;  /* 0x0000b41e01007387 */ /* 0x0005e20000100800 */
[----:B0-----:R-:W-:Y:S02]  /*48c0*/  LEA.HI.X.SX32 R29, R85, R23, 0x1, P3 ;  /* 0x00000017551d7211 */ /* 0x001fe400018f0eff */
[----:B-1----:R-:W-:-:S03]  /*48d0*/  LEA R31, P3, R97, R22, 0x1 ;  /* 0x00000016611f7211 */ /* 0x002fc600078608ff */
[----:B------:R0:W-:Y:S01]  /*48e0*/  STL [R1+0x18], R29 ;  /* 0x0000181d01007387 */ /* 0x0001e20000100800 */
[----:B--2---:R-:W-:-:S03]  /*48f0*/  LEA.HI.X.SX32 R30, R87, R23, 0x1, P4 ;  /* 0x00000017571e7211 */ /* 0x004fc600020f0eff */
[----:B------:R1:W-:Y:S04]  /*4900*/  STL [R1+0xb8], R31 ;  /* 0x0000b81f01007387 */ /* 0x0003e80000100800 */
[----:B------:R2:W-:Y:S01]  /*4910*/  STL [R1+0x1c], R30 ;  /* 0x00001c1e01007387 */ /* 0x0005e20000100800 */
[----:B0-----:R-:W-:Y:S02]  /*4920*/  LEA R29, P4, R50, R22, 0x1 ;  /* 0x00000016321d7211 */ /* 0x001fe400078808ff */
[----:B-1----:R-:W-:-:S03]  /*4930*/  LEA.HI.X.SX32 R31, R89, R23, 0x1, P5 ;  /* 0x00000017591f7211 */ /* 0x002fc600028f0eff */
[----:B------:R0:W-:Y:S01]  /*4940*/  STL [R1+0xbc], R29 ;  /* 0x0000bc1d01007387 */ /* 0x0001e20000100800 */
[----:B--2---:R-:W-:-:S03]  /*4950*/  LEA R30, P5, R188, R22, 0x1 ;  /* 0x00000016bc1e7211 */ /* 0x004fc600078a08ff */
[----:B------:R-:W-:Y:S01]  /*4960*/  STL [R1+0x20], R31 ;  /* 0x0000201f01007387 */ /* 0x000fe20000100800 */
[-C--:B------:R-:W-:Y:S02]  /*4970*/  LEA.HI.X.SX32 R22, R93, R23.reuse, 0x1, P1 ;  /* 0x000000175d167211 */ /* 0x080fe400008f0eff */
[----:B------:R-:W-:Y:S02]  /*4980*/  CS2R R92, SRZ ;  /* 0x00000000005c7805 */ /* 0x000fe4000001ff00 */
[-C--:B------:R-:W-:Y:S01]  /*4990*/  LEA.HI.X.SX32 R188, R188, R23.reuse, 0x1, P5 ;  /* 0x00000017bcbc7211 */ /* 0x080fe200028f0eff */
[----:B------:R1:W-:Y:S01]  /*49a0*/  STL [R1+0xb0], R30 ;  /* 0x0000b01e01007387 */ /* 0x0003e20000100800 */
[----:B0-----:R-:W-:-:S05]  /*49b0*/  LEA.HI.X.SX32 R29, R91, R23, 0x1, P6 ;  /* 0x000000175b1d7211 */ /* 0x001fca00030f0eff */
[----:B------:R0:W-:Y:S01]  /*49c0*/  STL [R1+0x24], R29 ;  /* 0x0000241d01007387 */ /* 0x0001e20000100800 */
[----:B-1----:R-:W-:-:S03]  /*49d0*/  LEA.HI.X.SX32 R30, R95, R23, 0x1, P2 ;  /* 0x000000175f1e7211 */ /* 0x002fc600010f0eff */
[----:B------:R1:W-:Y:S01]  /*49e0*/  STL [R1+0x28], R22 ;  /* 0x0000281601007387 */ /* 0x0003e20000100800 */
[----:B------:R-:W-:-:S03]  /*49f0*/  CS2R R94, SRZ ;  /* 0x00000000005e7805 */ /* 0x000fc6000001ff00 */
[----:B------:R-:W-:Y:S01]  /*4a00*/  STL [R1+0x2c], R30 ;  /* 0x00002c1e01007387 */ /* 0x000fe20000100800 */
[-C--:B0-----:R-:W-:Y:S02]  /*4a10*/  LEA.HI.X.SX32 R29, R97, R23.reuse, 0x1, P3 ;  /* 0x00000017611d7211 */ /* 0x081fe400018f0eff */
[----:B------:R-:W-:Y:S02]  /*4a20*/  CS2R R96, SRZ ;  /* 0x0000000000607805 */ /* 0x000fe4000001ff00 */
[----:B-1----:R-:W-:Y:S01]  /*4a30*/  LEA.HI.X.SX32 R22, R50, R23, 0x1, P4 ;  /* 0x0000001732167211 */ /* 0x002fe200020f0eff */
[----:B------:R-:W-:Y:S01]  /*4a40*/  STL [R1+0x30], R29 ;  /* 0x0000301d01007387 */ /* 0x000fe20000100800 */
[----:B------:R-:W-:Y:S02]  /*4a50*/  LEA.HI.X.SX32 R23, R28, UR7, 0x1, P0 ;  /* 0x000000071c177c11 */ /* 0x000fe400080f0eff */
[----:B------:R-:W-:Y:S02]  /*4a60*/  CS2R R50, SRZ ;  /* 0x0000000000327805 */ /* 0x000fe4000001ff00 */
[----:B------:R-:W-:Y:S01]  /*4a70*/  LOP3.LUT R28, R25, 0x400, RZ, 0xc0, !PT ;  /* 0x00000400191c7812 */ /* 0x000fe200078ec0ff */
[----:B------:R0:W-:Y:S04]  /*4a80*/  STL [R1+0x34], R22 ;  /* 0x0000341601007387 */ /* 0x0001e80000100800 */
[----:B------:R1:W-:Y:S01]  /*4a90*/  STL [R1+0xc8], R28 ;  /* 0x0000c81c01007387 */ /* 0x0003e20000100800 */
[----:B0-----:R-:W-:Y:S01]  /*4aa0*/  IMAD R22, R24, UR4, RZ ;  /* 0x0000000418167c24 */ /* 0x001fe2000f8e02ff */
[----:B------:R-:W-:-:S04]  /*4ab0*/  SHF.R.S32.HI R24, RZ, 0x6, R21 ;  /* 0x00000006ff187819 */ /* 0x000fc80000011415 */
[----:B------:R-:W-:Y:S01]  /*4ac0*/  SHF.R.S32.HI R25, RZ, 0x1f, R22 ;  /* 0x0000001fff197819 */ /* 0x000fe20000011416 */
[----:B------:R1:W-:Y:S03]  /*4ad0*/  STL [R1+0xc0], R24 ;  /* 0x0000c01801007387 */ /* 0x0003e60000100800 */
[C---:B------:R-:W-:Y:S01]  /*4ae0*/  SHF.L.U64.HI R21, R22.reuse, 0x1, R25 ;  /* 0x0000000116157819 */ /* 0x040fe20000010219 */
[----:B------:R-:W-:-:S07]  /*4af0*/  IMAD.SHL.U32 R22, R22, 0x2, RZ ;  /* 0x0000000216167824 */ /* 0x000fce00078e00ff */
.L_x_2:
[----:B------:R-:W0:Y:S01]  /*4b00*/  LDC R30, c[0x0][0x238] ;  /* 0x00008e00ff1e7b82 */ /* 0x000e220000000800 */
[----:B-----5:R2:W-:Y:S01]  /*4b10*/  STL [R1+0xcc], R20 ;  /* 0x0000cc1401007387 */ /* 0x0205e20000100800 */
[C---:B------:R-:W-:Y:S01]  /*4b20*/  ISETP.GT.AND P0, PT, R19.reuse, 0x2, PT ;  /* 0x000000021300780c */ /* 0x040fe20003f04270 */
[----:B-1----:R-:W-:Y:S01]  /*4b30*/  IMAD.MOV.U32 R24, RZ, RZ, R235 ;  /* 0x000000ffff187224 */ /* 0x002fe200078e00eb */
[----:B------:R-:W-:Y:S01]  /*4b40*/  PRMT R78, RZ, 0x7610, R78 ;  /* 0x00007610ff4e7816 */ /* 0x000fe2000000004e */
[----:B------:R-:W-:Y:S01]  /*4b50*/  IMAD.MOV.U32 R25, RZ, RZ, R23 ;  /* 0x000000ffff197224 */ /* 0x000fe200078e0017 */
[C---:B------:R-:W-:Y:S01]  /*4b60*/  ISETP.GT.AND P2, PT, R19.reuse, 0x4, PT ;  /* 0x000000041300780c */ /* 0x040fe20003f44270 */
[----:B------:R-:W3:Y:S01]  /*4b70*/  LDL R193, [R1+0x9c] ;  /* 0x00009c0001c17983 */ /* 0x000ee20000100800 */
[----:B------:R-:W1:Y:S01]  /*4b80*/  LDC R34, c[0x0][0x238] ;  /* 0x00008e00ff227b82 */ /* 0x000e620000000800 */
[----:B------:R-:W-:Y:S02]  /*4b90*/  PRMT R53, RZ, 0x7610, R53 ;  /* 0x00007610ff357816 */ /* 0x000fe40000000035 */
[----:B------:R-:W-:Y:S01]  /*4ba0*/  ISETP.GT.AND P1, PT, R19, 0x3, PT ;  /* 0x000000031300780c */ /* 0x000fe20003f24270 */
[----:B------:R-:W4:Y:S01]  /*4bb0*/  LDL R190, [R1+0x7c] ;  /* 0x00007c0001be7983 */ /* 0x000f220000100800 */
[----:B------:R-:W-:-:S02]  /*4bc0*/  PRMT R69, RZ, 0x7610, R69 ;  /* 0x00007610ff457816 */ /* 0x000fc40000000045 */
[C---:B------:R-:W-:Y:S01]  /*4bd0*/  ISETP.GT.AND P3, PT, R19.reuse, 0x5, PT ;  /* 0x000000051300780c */ /* 0x040fe20003f64270 */
[----:B------:R-:W1:Y:S01]  /*4be0*/  LDC R54, c[0x0][0x238] ;  /* 0x00008e00ff367b82 */ /* 0x000e620000000800 */
[----:B------:R-:W-:Y:S01]  /*4bf0*/  ISETP.GT.AND P4, PT, R19, 0x6, PT ;  /* 0x000000061300780c */ /* 0x000fe20003f84270 */
[----:B------:R-:W4:Y:S01]  /*4c00*/  LDL R192, [R1+0x5c] ;  /* 0x00005c0001c07983 */ /* 0x000f220000100800 */
[----:B------:R-:W-:Y:S02]  /*4c10*/  PRMT R52, RZ, 0x7610, R52 ;  /* 0x00007610ff347816 */ /* 0x000fe40000000034 */
[----:B------:R-:W-:Y:S01]  /*4c20*/  PRMT R29, RZ, 0x7610, R29 ;  /* 0x00007610ff1d7816 */ /* 0x000fe2000000001d */
[----:B------:R-:W4:Y:S02]  /*4c30*/  LDL R191, [R1+0x3c] ;  /* 0x00003c0001bf7983 */ /* 0x000f240000100800 */
[----:B------:R-:W1:Y:S01]  /*4c40*/  LDC R70, c[0x0][0x238] ;  /* 0x00008e00ff467b82 */ /* 0x000e620000000800 */
[----:B0-----:R-:W-:-:S04]  /*4c50*/  IMAD.SHL.U32 R30, R30, 0x2, RZ ;  /* 0x000000021e1e7824 */ /* 0x001fc800078e00ff */
[----:B------:R-:W-:-:S03]  /*4c60*/  IMAD.WIDE R30, R30, 0x2, R24 ;  /* 0x000000021e1e7825 */ /* 0x000fc600078e0218 */
[----:B--2---:R-:W0:Y:S01]  /*4c70*/  LDC R20, c[0x0][0x238] ;  /* 0x00008e00ff147b82 */ /* 0x004e220000000800 */
[----:B-1----:R-:W-:Y:S01]  /*4c80*/  IMAD.SHL.U32 R34, R34, 0x4, RZ ;  /* 0x0000000422227824 */ /* 0x002fe200078e00ff */
[----:B------:R1:W2:Y:S01]  /*4c90*/  @P0 LDG.E.U16 R78, desc[UR8][R30.64] ;  /* 0x000000081e4e0981 */ /* 0x0002a2000c1e1500 */
[----:B------:R-:W-:-:S05]  /*4ca0*/  ISETP.GT.AND P0, PT, R19, 0x7, PT ;  /* 0x000000071300780c */ /* 0x000fca0003f04270 */
[----:B------:R-:W0:Y:S01]  /*4cb0*/  LDC R32, c[0x0][0x238] ;  /* 0x00008e00ff207b82 */ /* 0x000e220000000800 */
[----:B------:R-:W-:Y:S01]  /*4cc0*/  IMAD R54, R54, 0x7, RZ ;  /* 0x0000000736367824 */ /* 0x000fe200078e02ff */
[----:B------:R-:W-:Y:S01]  /*4cd0*/  PRMT R28, RZ, 0x7610, R28 ;  /* 0x00007610ff1c7816 */ /* 0x000fe2000000001c */
[----:B------:R-:W-:-:S04]  /*4ce0*/  IMAD.WIDE R34, R34, 0x2, R24 ;  /* 0x0000000222227825 */ /* 0x000fc800078e0218 */
[--C-:B-1----:R-:W-:Y:S01]  /*4cf0*/  IMAD.WIDE R30, R54, 0x2, R24.reuse ;  /* 0x00000002361e7825 */ /* 0x102fe200078e0218 */
[----:B------:R-:W1:Y:S01]  /*4d00*/  LDC R71, c[0x0][0x238] ;  /* 0x00008e00ff477b82 */ /* 0x000e620000000800 */
[----:B------:R0:W2:Y:S02]  /*4d10*/  @P2 LDG.E.U16 R53, desc[UR8][R34.64] ;  /* 0x0000000822352981 */ /* 0x0000a4000c1e1500 */
[----:B------:R-:W-:Y:S02]  /*4d20*/  IMAD R70, R70, 0x9, RZ ;  /* 0x0000000946467824 */ /* 0x000fe400078e02ff */
[----:B------:R0:W2:Y:S02]  /*4d30*/  @P0 LDG.E.U16 R28, desc[UR8][R30.64] ;  /* 0x000000081e1c0981 */ /* 0x0000a4000c1e1500 */
[----:B0-----:R-:W-:Y:S01]  /*4d40*/  IMAD R20, R20, 0xc, RZ ;  /* 0x0000000c14147824 */ /* 0x001fe200078e02ff */
[----:B------:R-:W0:Y:S01]  /*4d50*/  LDC R36, c[0x0][0x238] ;  /* 0x00008e00ff247b82 */ /* 0x000e220000000800 */
[----:B------:R-:W-:-:S04]  /*4d60*/  IMAD.WIDE R34, R70, 0x2, R24 ;  /* 0x0000000246227825 */ /* 0x000fc800078e0218 */
[----:B------:R-:W-:-:S03]  /*4d70*/  IMAD.WIDE R30, R20, 0x2, R24 ;  /* 0x00000002141e7825 */ /* 0x000fc600078e0218 */
[----:B------:R-:W0:Y:S01]  /*4d80*/  LDC R20, c[0x0][0x238] ;  /* 0x00008e00ff147b82 */ /* 0x000e220000000800 */
[----:B------:R-:W-:-:S04]  /*4d90*/  IMAD R32, R32, 0x3, RZ ;  /* 0x0000000320207824 */ /* 0x000fc800078e02ff */
[----:B------:R-:W-:-:S03]  /*4da0*/  IMAD.WIDE R32, R32, 0x2, R24 ;  /* 0x0000000220207825 */ /* 0x000fc600078e0218 */
[----:B------:R-:W0:Y:S02]  /*4db0*/  LDC R70, c[0x0][0x238] ;  /* 0x00008e00ff467b82 */ /* 0x000e240000000800 */
[----:B------:R0:W2:Y:S01]  /*4dc0*/  @P1 LDG.E.U16 R69, desc[UR8][R32.64] ;  /* 0x0000000820451981 */ /* 0x0000a2000c1e1500 */
[----:B------:R-:W-:Y:S01]  /*4dd0*/  ISETP.GT.AND P1, PT, R19, 0x8, PT ;  /* 0x000000081300780c */ /* 0x000fe20003f24270 */
[----:B-1----:R-:W-:Y:S01]  /*4de0*/  IMAD.SHL.U32 R71, R71, 0x8, RZ ;  /* 0x0000000847477824 */ /* 0x002fe200078e00ff */
[----:B------:R-:W-:-:S03]  /*4df0*/  PRMT R128, RZ, 0x7610, R128 ;  /* 0x00007610ff807816 */ /* 0x000fc60000000080 */
[----:B------:R-:W1:Y:S01]  /*4e00*/  LDC R55, c[0x0][0x238] ;  /* 0x00008e00ff377b82 */ /* 0x000e620000000800 */
[----:B0-----:R-:W-:Y:S02]  /*4e10*/  IMAD R36, R36, 0x5, RZ ;  /* 0x0000000524247824 */ /* 0x001fe400078e02ff */
[----:B------:R-:W-:-:S05]  /*4e20*/  IMAD.WIDE R32, R71, 0x2, R24 ;  /* 0x0000000247207825 */ /* 0x000fca00078e0218 */
[----:B------:R-:W0:Y:S01]  /*4e30*/  LDC R38, c[0x0][0x238] ;  /* 0x00008e00ff267b82 */ /* 0x000e220000000800 */
[----:B------:R-:W-:Y:S01]  /*4e40*/  IMAD.SHL.U32 R20, R20, 0x10, RZ ;  /* 0x0000001014147824 */ /* 0x000fe200078e00ff */
[----:B------:R1:W3:Y:S01]  /*4e50*/  @P1 LDG.E.U16 R128, desc[UR8][R32.64] ;  /* 0x0000000820801981 */ /* 0x0002e2000c1e1500 */
[----:B------:R-:W-:Y:S01]  /*4e60*/  ISETP.GT.AND P0, PT, R19, 0xc, PT ;  /* 0x0000000c1300780c */ /* 0x000fe20003f04270 */
[----:B------:R-:W-:-:S04]  /*4e70*/  IMAD.WIDE R36, R36, 0x2, R24 ;  /* 0x0000000224247825 */ /* 0x000fc800078e0218 */
[----:B------:R-:W-:Y:S01]  /*4e80*/  IMAD R70, R70, 0xd, RZ ;  /* 0x0000000d46467824 */ /* 0x000fe200078e02ff */
[----:B------:R-:W0:Y:S01]  /*4e90*/  LDC R54, c[0x0][0x238] ;  /* 0x00008e00ff367b82 */ /* 0x000e220000000800 */
[----:B------:R0:W2:Y:S02]  /*4ea0*/  @P3 LDG.E.U16 R52, desc[UR8][R36.64] ;  /* 0x0000000824343981 */ /* 0x0000a4000c1e1500 */
[----:B-1----:R-:W-:-:S04]  /*4eb0*/  IMAD.WIDE R32, R70, 0x2, R24 ;  /* 0x0000000246207825 */ /* 0x002fc800078e0218 */
[----:B------:R-:W-:Y:S01]  /*4ec0*/  IMAD.WIDE R70, R20, 0x2, R24 ;  /* 0x0000000214467825 */ /* 0x000fe200078e0218 */
[----:B------:R-:W-:Y:S01]  /*4ed0*/  PRMT R77, RZ, 0x7610, R77 ;  /* 0x00007610ff4d7816 */ /* 0x000fe2000000004d */
[----:B------:R-:W1:Y:S02]  /*4ee0*/  LDC R20, c[0x0][0x238] ;  /* 0x00008e00ff147b82 */ /* 0x000e640000000800 */
[----:B------:R-:W-:Y:S01]  /*4ef0*/  IMAD R55, R55, 0xa, RZ ;  /* 0x0000000a37377824 */ /* 0x000fe200078e02ff */
[----:B------:R-:W-:Y:S02]  /*4f00*/  ISETP.GT.AND P2, PT, R19, 0x9, PT ;  /* 0x000000091300780c */ /* 0x000fe40003f44270 */
[----:B------:R1:W2:Y:S01]  /*4f10*/  @P0 LDG.E.U16 R77, desc[UR8][R30.64] ;  /* 0x000000081e4d0981 */ /* 0x0002a2000c1e1500 */
[----:B0-----:R-:W-:Y:S02]  /*4f20*/  IMAD R38, R38, 0x6, RZ ;  /* 0x0000000626267824 */ /* 0x001fe400078e02ff */
[--C-:B------:R-:W-:Y:S01]  /*4f30*/  IMAD.WIDE R36, R55, 0x2, R24.reuse ;  /* 0x0000000237247825 */ /* 0x100fe200078e0218 */
[----:B------:R-:W0:Y:S03]  /*4f40*/  LDC R86, c[0x0][0x238] ;  /* 0x00008e00ff567b82 */ /* 0x000e260000000800 */
[----:B------:R-:W-:-:S05]  /*4f50*/  IMAD.WIDE R38, R38, 0x2, R24 ;  /* 0x0000000226267825 */ /* 0x000fca00078e0218 */
[----:B------:R-:W0:Y:S01]  /*4f60*/  LDC R55, c[0x0][0x238] ;  /* 0x00008e00ff377b82 */ /* 0x000e220000000800 */
[----:B------:R1:W2:Y:S02]  /*4f70*/  @P4 LDG.E.U16 R29, desc[UR8][R38.64] ;  /* 0x00000008261d4981 */ /* 0x0002a4000c1e1500 */
[----:B-1----:R-:W-:Y:S01]  /*4f80*/  IMAD R20, R20, 0x11, RZ ;  /* 0x0000001114147824 */ /* 0x002fe200078e02ff */
[----:B------:R-:W-:-:S04]  /*4f90*/  ISETP.GT.AND P4, PT, R19, 0xb, PT ;  /* 0x0000000b1300780c */ /* 0x000fc80003f84270 */
[----:B------:R-:W1:Y:S01]  /*4fa0*/  LDC R87, c[0x0][0x238] ;  /* 0x00008e00ff577b82 */ /* 0x000e620000000800 */
[----:B------:R-:W-:-:S07]  /*4fb0*/  IMAD.WIDE R30, R20, 0x2, R24 ;  /* 0x00000002141e7825 */ /* 0x000fce00078e0218 */
[----:B------:R-:W1:Y:S01]  /*4fc0*/  LDC R20, c[0x0][0x238] ;  /* 0x00008e00ff147b82 */ /* 0x000e620000000800 */
[----:B------:R-:W-:Y:S01]  /*4fd0*/  IMAD R54, R54, 0xb, RZ ;  /* 0x0000000b36367824 */ /* 0x000fe200078e02ff */
[----:B------:R-:W-:Y:S02]  /*4fe0*/  PRMT R100, RZ, 0x7610, R100 ;  /* 0x00007610ff647816 */ /* 0x000fe40000000064 */
[----:B------:R-:W-:Y:S01]  /*4ff0*/  PRMT R85, RZ, 0x7610, R85 ;  /* 0x00007610ff557816 */ /* 0x000fe20000000055 */
[----:B------:R-:W-:Y:S01]  /*5000*/  IMAD.WIDE R38, R54, 0x2, R24 ;  /* 0x0000000236267825 */ /* 0x000fe200078e0218 */
[C---:B------:R-:W-:Y:S02]  /*5010*/  ISETP.GT.AND P3, PT, R19.reuse, 0xa, PT ;  /* 0x0000000a1300780c */ /* 0x040fe40003f64270 */
[----:B------:R-:W4:Y:S01]  /*5020*/  @P2 LDG.E.U16 R100, desc[UR8][R34.64] ;  /* 0x0000000822642981 */ /* 0x000f22000c1e1500 */
[C---:B------:R-:W-:Y:S02]  /*5030*/  ISETP.GT.AND P2, PT, R19.reuse, 0xe, PT ;  /* 0x0000000e1300780c */ /* 0x040fe40003f44270 */
[----:B------:R-:W-:Y:S01]  /*5040*/  PRMT R89, RZ, 0x7610, R89 ;  /* 0x00007610ff597816 */ /* 0x000fe20000000059 */
[----:B------:R1:W2:Y:S01]  /*5050*/  @P4 LDG.E.U16 R85, desc[UR8][R38.64] ;  /* 0x0000000826554981 */ /* 0x0002a2000c1e1500 */
[----:B------:R-:W-:Y:S01]  /*5060*/  ISETP.GT.AND P4, PT, R19, 0x10, PT ;  /* 0x000000101300780c */ /* 0x000fe20003f84270 */
[----:B0-----:R-:W-:Y:S01]  /*5070*/  IMAD R55, R55, 0xe, RZ ;  /* 0x0000000e37377824 */ /* 0x001fe200078e02ff */
[----:B------:R-:W-:Y:S01]  /*5080*/  PRMT R103, RZ, 0x7610, R103 ;  /* 0x00007610ff677816 */ /* 0x000fe20000000067 */
[----:B-1----:R-:W-:Y:S01]  /*5090*/  IMAD R87, R87, 0x13, RZ ;  /* 0x0000001357577824 */ /* 0x002fe200078e02ff */
[----:B------:R-:W-:Y:S01]  /*50a0*/  ISETP.GT.AND P0, PT, R19, 0x11, PT ;  /* 0x000000111300780c */ /* 0x000fe20003f04270 */
[----:B------:R-:W-:Y:S01]  /*50b0*/  IMAD R86, R86, 0x14, RZ ;  /* 0x0000001456567824 */ /* 0x000fe200078e02ff */
[----:B------:R0:W2:Y:S01]  /*50c0*/  @P3 LDG.E.U16 R89, desc[UR8][R36.64] ;  /* 0x0000000824593981 */ /* 0x0000a2000c1e1500 */
[----:B------:R-:W-:Y:S01]  /*50d0*/  PRMT R91, RZ, 0x7610, R91 ;  /* 0x00007610ff5b7816 */ /* 0x000fe2000000005b */
[----:B------:R-:W1:Y:S01]  /*50e0*/  LDC R116, c[0x0][0x238] ;  /* 0x00008e00ff747b82 */ /* 0x000e620000000800 */
[----:B------:R-:W-:Y:S01]  /*50f0*/  PRMT R39, RZ, 0x7610, R39 ;  /* 0x00007610ff277816 */ /* 0x000fe20000000027 */
[----:B------:R-:W-:-:S03]  /*5100*/  IMAD R20, R20, 0x15, RZ ;  /* 0x0000001514147824 */ /* 0x000fc600078e02ff */
[----:B------:R0:W4:Y:S02]  /*5110*/  @P4 LDG.E.U16 R103, desc[UR8][R70.64] ;  /* 0x0000000846674981 */ /* 0x000124000c1e1500 */
[--C-:B0-----:R-:W-:Y:S01]  /*5120*/  IMAD.WIDE R36, R55, 0x2, R24.reuse ;  /* 0x0000000237247825 */ /* 0x101fe200078e0218 */
[----:B------:R-:W0:Y:S01]  /*5130*/  LDC R54, c[0x0][0x238] ;  /* 0x00008e00ff367b82 */ /* 0x000e220000000800 */
[----:B------:R-:W2:Y:S04]  /*5140*/  @P0 LDG.E.U16 R91, desc[UR8][R30.64] ;  /* 0x000000081e5b0981 */ /* 0x000ea8000c1e1500 */
[----:B------:R1:W2:Y:S01]  /*5150*/  @P2 LDG.E.U16 R39, desc[UR8][R36.64] ;  /* 0x0000000824272981 */ /* 0x0002a2000c1e1500 */
[--C-:B------:R-:W-:Y:S02]  /*5160*/  IMAD.WIDE R70, R86, 0x2, R24.reuse ;  /* 0x0000000256467825 */ /* 0x100fe400078e0218 */
[----:B------:R-:W0:Y:S02]  /*5170*/  LDC R118, c[0x0][0x238] ;  /* 0x00008e00ff767b82 */ /* 0x000e240000000800 */
[----:B-1----:R-:W-:Y:S01]  /*5180*/  IMAD.WIDE R36, R87, 0x2, R24 ;  /* 0x0000000257247825 */ /* 0x002fe200078e0218 */
[----:B------:R-:W-:-:S05]  /*5190*/  PRMT R68, RZ, 0x7610, R68 ;  /* 0x00007610ff447816 */ /* 0x000fca0000000044 */
[----:B------:R-:W1:Y:S01]  /*51a0*/  LDC R117, c[0x0][0x238] ;  /* 0x00008e00ff757b82 */ /* 0x000e620000000800 */
[----:B------:R-:W-:-:S07]  /*51b0*/  IMAD.WIDE R86, R20, 0x2, R24 ;  /* 0x0000000214567825 */ /* 0x000fce00078e0218 */
[----:B------:R-:W1:Y:S01]  /*51c0*/  LDC R20, c[0x0][0x238] ;  /* 0x00008e00ff147b82 */ /* 0x000e620000000800 */
[C---:B------:R-:W-:Y:S02]  /*51d0*/  ISETP.GT.AND P1, PT, R19.reuse, 0xd, PT ;  /* 0x0000000d1300780c */ /* 0x040fe40003f24270 */
[C---:B------:R-:W-:Y:S02]  /*51e0*/  ISETP.GT.AND P2, PT, R19.reuse, 0x13, PT ;  /* 0x000000131300780c */ /* 0x040fe40003f44270 */
[----:B------:R-:W-:Y:S01]  /*51f0*/  ISETP.GT.AND P3, PT, R19, 0xf, PT ;  /* 0x0000000f1300780c */ /* 0x000fe20003f64270 */
[----:B------:R-:W-:Y:S01]  /*5200*/  IMAD R116, R116, 0x12, RZ ;  /* 0x0000001274747824 */ /* 0x000fe200078e02ff */
[----:B------:R-:W-:Y:S01]  /*5210*/  PRMT R23, RZ, 0x7610, R23 ;  /* 0x00007610ff177816 */ /* 0x000fe20000000017 */
[----:B0-----:R-:W-:Y:S01]  /*5220*/  IMAD R54, R54, 0xf, RZ ;  /* 0x0000000f36367824 */ /* 0x001fe200078e02ff */
[----:B------:R-:W0:Y:S01]  /*5230*/  LDC R124, c[0x0][0x238] ;  /* 0x00008e00ff7c7b82 */ /* 0x000e220000000800 */
[----:B------:R-:W-:-:S07]  /*5240*/  PRMT R76, RZ, 0x7610, R76 ;  /* 0x00007610ff4c7816 */ /* 0x000fce000000004c */
[----:B------:R-:W0:Y:S01]  /*5250*/  LDC R125, c[0x0][0x238] ;  /* 0x00008e00ff7d7b82 */ /* 0x000e220000000800 */
[----:B------:R1:W2:Y:S02]  /*5260*/  @P1 LDG.E.U16 R68, desc[UR8][R32.64] ;  /* 0x0000000820441981 */ /* 0x0002a4000c1e1500 */
[----:B-1----:R-:W-:Y:S01]  /*5270*/  IMAD R20, R20, 0x16, RZ ;  /* 0x0000001614147824 */ /* 0x002fe200078e02ff */
[----:B------:R-:W-:Y:S01]  /*5280*/  PRMT R34, RZ, 0x7610, R34 ;  /* 0x00007610ff227816 */ /* 0x000fe20000000022 */
[----:B------:R-:W-:Y:S01]  /*5290*/  IMAD R118, R118, 0x17, RZ ;  /* 0x0000001776767824 */ /* 0x000fe200078e02ff */
[----:B------:R1:W2:Y:S01]  /*52a0*/  @P2 LDG.E.U16 R23, desc[UR8][R36.64] ;  /* 0x0000000824172981 */ /* 0x0002a2000c1e1500 */
[----:B------:R-:W-:Y:S01]  /*52b0*/  IMAD.WIDE R30, R20, 0x2, R24 ;  /* 0x00000002141e7825 */ /* 0x000fe200078e0218 */
[----:B------:R-:W-:Y:S01]  /*52c0*/  PRMT R88, RZ, 0x7610, R88 ;  /* 0x00007610ff587816 */ /* 0x000fe20000000058 */
[----:B------:R-:W0:Y:S02]  /*52d0*/  LDC R20, c[0x0][0x238] ;  /* 0x00008e00ff147b82 */ /* 0x000e240000000800 */
[----:B------:R-:W-:-:S04]  /*52e0*/  IMAD.WIDE R32, R116, 0x2, R24 ;  /* 0x0000000274207825 */ /* 0x000fc800078e0218 */
[--C-:B------:R-:W-:Y:S02]  /*52f0*/  IMAD.WIDE R54, R54, 0x2, R24.reuse ;  /* 0x0000000236367825 */ /* 0x100fe400078e0218 */
[----:B------:R-:W0:Y:S02]  /*5300*/  LDC R116, c[0x0][0x238] ;  /* 0x00008e00ff747b82 */ /* 0x000e240000000800 */
[----:B-1----:R-:W-:Y:S01]  /*5310*/  IMAD.WIDE R36, R118, 0x2, R24 ;  /* 0x0000000276247825 */ /* 0x002fe200078e0218 */
[----:B------:R1:W2:Y:S01]  /*5320*/  @P3 LDG.E.U16 R34, desc[UR8][R54.64] ;  /* 0x0000000836223981 */ /* 0x0002a2000c1e1500 */
[C---:B------:R-:W-:Y:S02]  /*5330*/  ISETP.GT.AND P3, PT, R19.reuse, 0x14, PT ;  /* 0x000000141300780c */ /* 0x040fe40003f64270 */
[C---:B------:R-:W-:Y:S02]  /*5340*/  ISETP.GT.AND P4, PT, R19.reuse, 0x15, PT ;  /* 0x000000151300780c */ /* 0x040fe40003f84270 */
[----:B------:R-:W-:Y:S01]  /*5350*/  PRMT R102, RZ, 0x7610, R102 ;  /* 0x00007610ff667816 */ /* 0x000fe20000000066 */
[----:B------:R-:W3:Y:S01]  /*5360*/  LDC R130, c[0x0][0x238] ;  /* 0x00008e00ff827b82 */ /* 0x000ee20000000800 */
[----:B0-----:R-:W-:Y:S01]  /*5370*/  IMAD R20, R20, 0x1a, RZ ;  /* 0x0000001a14147824 */ /* 0x001fe200078e02ff */
[----:B------:R-:W-:-:S06]  /*5380*/  ISETP.GT.AND P1, PT, R19, 0x12, PT ;  /* 0x000000121300780c */ /* 0x000fcc0003f24270 */
[----:B------:R0:W2:Y:S01]  /*5390*/  @P3 LDG.E.U16 R76, desc[UR8][R70.64] ;  /* 0x00000008464c3981 */ /* 0x0000a2000c1e1500 */
[----:B------:R-:W3:Y:S01]  /*53a0*/  LDC R126, c[0x0][0x238] ;  /* 0x00008e00ff7e7b82 */ /* 0x000ee20000000800 */
[----:B------:R-:W-:-:S07]  /*53b0*/  IMAD.WIDE R118, R20, 0x2, R24 ;  /* 0x0000000214767825 */ /* 0x000fce00078e0218 */
[----:B------:R-:W3:Y:S01]  /*53c0*/  LDC R20, c[0x0][0x238] ;  /* 0x00008e00ff147b82 */ /* 0x000ee20000000800 */
[----:B-1----:R-:W-:Y:S02]  /*53d0*/  PRMT R55, RZ, 0x7610, R55 ;  /* 0x00007610ff377816 */ /* 0x002fe40000000037 */
[----:B------:R-:W-:Y:S01]  /*53e0*/  ISETP.GT.AND P3, PT, R19, 0x19, PT ;  /* 0x000000191300780c */ /* 0x000fe20003f64270 */
[----:B------:R-:W-:Y:S01]  /*53f0*/  IMAD R117, R117, 0x18, RZ ;  /* 0x0000001875757824 */ /* 0x000fe200078e02ff */
[----:B------:R1:W2:Y:S01]  /*5400*/  @P1 LDG.E.U16 R88, desc[UR8][R32.64] ;  /* 0x0000000820581981 */ /* 0x0002a2000c1e1500 */
[----:B------:R-:W-:Y:S02]  /*5410*/  PRMT R129, RZ, 0x7610, R129 ;  /* 0x00007610ff817816 */ /* 0x000fe40000000081 */
[----:B------:R-:W-:Y:S01]  /*5420*/  PRMT R84, RZ, 0x7610, R84 ;  /* 0x00007610ff547816 */ /* 0x000fe20000000054 */
[----:B------:R1:W2:Y:S01]  /*5430*/  @P4 LDG.E.U16 R55, desc[UR8][R86.64] ;  /* 0x0000000856374981 */ /* 0x0002a2000c1e1500 */
[----:B------:R-:W-:Y:S01]  /*5440*/  ISETP.GT.AND P4, PT, R19, 0x1a, PT ;  /* 0x0000001a1300780c */ /* 0x000fe20003f84270 */
[----:B------:R-:W-:Y:S01]  /*5450*/  IMAD R116, R116, 0x19, RZ ;  /* 0x0000001974747824 */ /* 0x000fe200078e02ff */
[----:B------:R-:W4:Y:S01]  /*5460*/  LDC R127, c[0x0][0x238] ;  /* 0x00008e00ff7f7b82 */ /* 0x000f220000000800 */
[----:B0-----:R-:W-:Y:S01]  /*5470*/  IMAD.WIDE R70, R117, 0x2, R24 ;  /* 0x0000000275467825 */ /* 0x001fe200078e0218 */
[----:B-1----:R-:W-:-:S03]  /*5480*/  PRMT R33, RZ, 0x7610, R33 ;  /* 0x00007610ff217816 */ /* 0x002fc60000000021 */
[----:B------:R-:W-:Y:S01]  /*5490*/  IMAD.WIDE R116, R116, 0x2, R24 ;  /* 0x0000000274747825 */ /* 0x000fe200078e0218 */
[----:B------:R-:W-:Y:S02]  /*54a0*/  PRMT R87, RZ, 0x7610, R87 ;  /* 0x00007610ff577816 */ /* 0x000fe40000000057 */
[----:B------:R-:W0:Y:S01]  /*54b0*/  LDC R139, c[0x0][0x238] ;  /* 0x00008e00ff8b7b82 */ /* 0x000e220000000800 */
[----:B------:R-:W-:Y:S01]  /*54c0*/  IMAD R125, R125, 0x1c, RZ ;  /* 0x0000001c7d7d7824 */ /* 0x000fe200078e02ff */
[----:B------:R1:W2:Y:S01]  /*54d0*/  @P3 LDG.E.U16 R33, desc[UR8][R116.64] ;  /* 0x0000000874213981 */ /* 0x0002a2000c1e1500 */
[----:B------:R-:W-:Y:S02]  /*54e0*/  IMAD R124, R124, 0x1d, RZ ;  /* 0x0000001d7c7c7824 */ /* 0x000fe400078e02ff */
[----:B---3--:R-:W-:Y:S01]  /*54f0*/  IMAD R20, R20, 0x1e, RZ ;  /* 0x0000001e14147824 */ /* 0x008fe200078e02ff */
[----:B------:R3:W2:Y:S01]  /*5500*/  @P4 LDG.E.U16 R87, desc[UR8][R118.64] ;  /* 0x0000000876574981 */ /* 0x0006a2000c1e1500 */
[----:B------:R-:W-:Y:S01]  /*5510*/  ISETP.GT.AND P2, PT, R19, 0x18, PT ;  /* 0x000000181300780c */ /* 0x000fe20003f44270 */
[----:B------:R-:W0:Y:S01]  /*5520*/  LDC R183, c[0x0][0x238] ;  /* 0x00008e00ffb77b82 */ /* 0x000e220000000800 */
[----:B-1----:R-:W-:-:S04]  /*5530*/  IMAD.WIDE R116, R125, 0x2, R24 ;  /* 0x000000027d747825 */ /* 0x002fc800078e0218 */
[----:B---3--:R-:W-:Y:S01]  /*5540*/  IMAD.WIDE R118, R124, 0x2, R24 ;  /* 0x000000027c767825 */ /* 0x008fe200078e0218 */
[----:B------:R-:W-:Y:S02]  /*5550*/  PRMT R90, RZ, 0x7610, R90 ;  /* 0x00007610ff5a7816 */ /* 0x000fe4000000005a */
[----:B------:R-:W1:Y:S01]  /*5560*/  LDC R189, c[0x0][0x238] ;  /* 0x00008e00ffbd7b82 */ /* 0x000e620000000800 */
[----:B------:R-:W-:-:S03]  /*5570*/  IMAD.WIDE R124, R20, 0x2, R24 ;  /* 0x00000002147c7825 */ /* 0x000fc600078e0218 */
[----:B------:R3:W2:Y:S04]  /*5580*/  @P2 LDG.E.U16 R102, desc[UR8][R70.64] ;  /* 0x0000000846662981 */ /* 0x0006a8000c1e1500 */
[----:B------:R-:W0:Y:S01]  /*5590*/  LDC R20, c[0x0][0x238] ;  /* 0x00008e00ff147b82 */ /* 0x000e220000000800 */
[----:B------:R-:W-:Y:S02]  /*55a0*/  ISETP.GT.AND P2, PT, R19, 0x1c, PT ;  /* 0x0000001c1300780c */ /* 0x000fe40003f44270 */
[----:B---3--:R-:W-:Y:S02]  /*55b0*/  PRMT R71, RZ, 0x7610, R71 ;  /* 0x00007610ff477816 */ /* 0x008fe40000000047 */
[----:B------:R-:W-:-:S03]  /*55c0*/  PRMT R101, RZ, 0x7610, R101 ;  /* 0x00007610ff657816 */ /* 0x000fc60000000065 */
[----:B------:R-:W3:Y:S06]  /*55d0*/  LDC R138, c[0x0][0x238] ;  /* 0x00008e00ff8a7b82 */ /* 0x000eec0000000800 */
[----:B------:R0:W2:Y:S02]  /*55e0*/  @P2 LDG.E.U16 R71, desc[UR8][R116.64] ;  /* 0x0000000874472981 */ /* 0x0000a4000c1e1500 */
[----:B0-----:R-:W-:-:S04]  /*55f0*/  IMAD R20, R20, 0x1f, RZ ;  /* 0x0000001f14147824 */ /* 0x001fc800078e02ff */
[----:B------:R-:W-:Y:S02]  /*5600*/  IMAD.WIDE R116, R20, 0x2, R24 ;  /* 0x0000000214747825 */ /* 0x000fe400078e0218 */
[----:B------:R-:W0:Y:S01]  /*5610*/  LDC R20, c[0x0][0x238] ;  /* 0x00008e00ff147b82 */ /* 0x000e220000000800 */
[C---:B------:R-:W-:Y:S02]  /*5620*/  ISETP.GT.AND P1, PT, R19.reuse, 0x17, PT ;  /* 0x000000171300780c */ /* 0x040fe40003f24270 */
[----:B------:R-:W-:Y:S02]  /*5630*/  PRMT R32, RZ, 0x7610, R32 ;  /* 0x00007610ff207816 */ /* 0x000fe40000000020 */
[C---:B------:R-:W-:Y:S02]  /*5640*/  ISETP.GT.AND P3, PT, R19.reuse, 0x1d, PT ;  /* 0x0000001d1300780c */ /* 0x040fe40003f64270 */
[----:B------:R-:W-:Y:S01]  /*5650*/  ISETP.GT.AND P0, PT, R19, 0x16, PT ;  /* 0x000000161300780c */ /* 0x000fe20003f04270 */
[----:B------:R-:W-:Y:S01]  /*5660*/  IMAD.SHL.U32 R130, R130, 0x20, RZ ;  /* 0x0000002082827824 */ /* 0x000fe200078e00ff */
[----:B------:R-:W-:-:S05]  /*5670*/  PRMT R38, RZ, 0x7610, R38 ;  /* 0x00007610ff267816 */ /* 0x000fca0000000026 */
[----:B------:R1:W2:Y:S06]  /*5680*/  @P1 LDG.E.U16 R32, desc[UR8][R36.64] ;  /* 0x0000000824201981 */ /* 0x0002ac000c1e1500 */
[----:B------:R-:W2:Y:S01]  /*5690*/  @P0 LDG.E.U16 R38, desc[UR8][R30.64] ;  /* 0x000000081e260981 */ /* 0x000ea2000c1e1500 */
[----:B-1----:R-:W-:Y:S01]  /*56a0*/  PRMT R37, RZ, 0x7610, R37 ;  /* 0x00007610ff257816 */ /* 0x002fe20000000025 */
[----:B0-----:R-:W-:Y:S01]  /*56b0*/  IMAD R20, R20, 0x23, RZ ;  /* 0x0000002314147824 */ /* 0x001fe200078e02ff */
[----:B------:R-:W-:-:S04]  /*56c0*/  ISETP.GT.AND P0, PT, R19, RZ, PT ;  /* 0x000000ff1300720c */ /* 0x000fc80003f04270 */
[----:B------:R0:W2:Y:S01]  /*56d0*/  @P3 LDG.E.U16 R37, desc[UR8][R118.64] ;  /* 0x0000000876253981 */ /* 0x0000a2000c1e1500 */
[----:B------:R-:W-:Y:S01]  /*56e0*/  ISETP.GT.AND P1, PT, R19, 0x1b, PT ;  /* 0x0000001b1300780c */ /* 0x000fe20003f24270 */
[----:B------:R-:W-:-:S07]  /*56f0*/  IMAD R126, R126, 0x1b, RZ ;  /* 0x0000001b7e7e7824 */ /* 0x000fce00078e02ff */
[----:B------:R-:W2:Y:S01]  /*5700*/  @P0 LDG.E.U16 R129, desc[UR8][R24.64] ;  /* 0x0000000818810981 */ /* 0x000ea2000c1e1500 */
[----:B0-----:R-:W-:-:S04]  /*5710*/  IMAD.WIDE R118, R130, 0x2, R24 ;  /* 0x0000000282767825 */ /* 0x001fc800078e0218 */
[--C-:B------:R-:W-:Y:S02]  /*5720*/  IMAD.WIDE R130, R20, 0x2, R24.reuse ;  /* 0x0000000214827825 */ /* 0x100fe400078e0218 */
[----:B------:R-:W0:Y:S01]  /*5730*/  LDC R20, c[0x0][0x238] ;  /* 0x00008e00ff147b82 */ /* 0x000e220000000800 */
[----:B------:R-:W-:Y:S01]  /*5740*/  ISETP.GT.AND P0, PT, R19, 0x1f, PT ;  /* 0x0000001f1300780c */ /* 0x000fe20003f04270 */
[----:B------:R-:W-:-:S05]  /*5750*/  IMAD.WIDE R30, R126, 0x2, R24 ;  /* 0x000000027e1e7825 */ /* 0x000fca00078e0218 */
[----:B------:R1:W2:Y:S01]  /*5760*/  @P1 LDG.E.U16 R84, desc[UR8][R30.64] ;  /* 0x000000081e541981 */ /* 0x0002a2000c1e1500 */
[----:B------:R-:W3:Y:S01]  /*5770*/  LDC R126, c[0x0][0x238] ;  /* 0x00008e00ff7e7b82 */ /* 0x000ee20000000800 */
[----:B-1----:R-:W-:-:S06]  /*5780*/  PRMT R31, RZ, 0x7610, R31 ;  /* 0x00007610ff1f7816 */ /* 0x002fcc000000001f */
[----:B------:R1:W2:Y:S01]  /*5790*/  @P0 LDG.E.U16 R31, desc[UR8][R116.64] ;  /* 0x00000008741f0981 */ /* 0x0002a2000c1e1500 */
[----:B0-----:R-:W-:-:S04]  /*57a0*/  IMAD R20, R20, 0x24, RZ ;  /* 0x0000002414147824 */ /* 0x001fc800078e02ff */
[----:B-1----:R-:W-:Y:S02]  /*57b0*/  IMAD.WIDE R116, R20, 0x2, R24 ;  /* 0x0000000214747825 */ /* 0x002fe400078e0218 */
[----:B------:R-:W0:Y:S01]  /*57c0*/  LDC R20, c[0x0][0x238] ;  /* 0x00008e00ff147b82 */ /* 0x000e220000000800 */
[C---:B------:R-:W-:Y:S02]  /*57d0*/  ISETP.GT.AND P4, PT, R19.reuse, 0x1e, PT ;  /* 0x0000001e1300780c */ /* 0x040fe40003f84270 */
[----:B------:R-:W-:Y:S02]  /*57e0*/  PRMT R36, RZ, 0x7610, R36 ;  /* 0x00007610ff247816 */ /* 0x000fe40000000024 */
[----:B------:R-:W-:Y:S01]  /*57f0*/  ISETP.GT.AND P3, PT, R19, 0x22, PT ;  /* 0x000000221300780c */ /* 0x000fe20003f64270 */
[----:B----4-:R-:W-:Y:S02]  /*5800*/  IMAD R127, R127, 0x21, RZ ;  /* 0x000000217f7f7824 */ /* 0x010fe400078e02ff */
[----:B---3--:R-:W-:Y:S01]  /*5810*/  IMAD R126, R126, 0x22, RZ ;  /* 0x000000227e7e7824 */ /* 0x008fe200078e02ff */
[----:B------:R-:W-:-:S05]  /*5820*/  PRMT R86, RZ, 0x7610, R86 ;  /* 0x00007610ff567816 */ /* 0x000fca0000000056 */
[----:B------:R1:W3:Y:S01]  /*5830*/  @P4 LDG.E.U16 R36, desc[UR8][R124.64] ;  /* 0x000000087c244981 */ /* 0x0002e2000c1e1500 */
[----:B------:R-:W-:Y:S01]  /*5840*/  ISETP.GT.AND P2, PT, R19, 0x21, PT ;  /* 0x000000211300780c */ /* 0x000fe20003f44270 */
[----:B-1----:R-:W-:-:S04]  /*5850*/  IMAD.WIDE R124, R127, 0x2, R24 ;  /* 0x000000027f7c7825 */ /* 0x002fc800078e0218 */
[----:B------:R-:W-:-:S08]  /*5860*/  IMAD.WIDE R126, R126, 0x2, R24 ;  /* 0x000000027e7e7825 */ /* 0x000fd000078e0218 */
[----:B------:R-:W4:Y:S01]  /*5870*/  @P2 LDG.E.U16 R90, desc[UR8][R124.64] ;  /* 0x000000087c5a2981 */ /* 0x000f22000c1e1500 */
[----:B0-----:R-:W-:-:S03]  /*5880*/  IMAD R20, R20, 0x27, RZ ;  /* 0x0000002714147824 */ /* 0x001fc600078e02ff */
[----:B------:R0:W3:Y:S02]  /*5890*/  @P3 LDG.E.U16 R86, desc[UR8][R126.64] ;  /* 0x000000087e563981 */ /* 0x0000e4000c1e1500 */
[----:B0-----:R-:W-:Y:S02]  /*58a0*/  IMAD.WIDE R126, R20, 0x2, R24 ;  /* 0x00000002147e7825 */ /* 0x001fe400078e0218 */
[----:B------:R-:W0:Y:S01]  /*58b0*/  LDC R20, c[0x0][0x238] ;  /* 0x00008e00ff147b82 */ /* 0x000e220000000800 */
[C---:B------:R-:W-:Y:S02]  /*58c0*/  ISETP.GT.AND P2, PT, R19.reuse, 0x26, PT ;  /* 0x000000261300780c */ /* 0x040fe40003f44270 */
[----:B------:R-:W-:Y:S01]  /*58d0*/  ISETP.GT.AND P1, PT, R19, 0x20, PT ;  /* 0x000000201300780c */ /* 0x000fe20003f24270 */
[----:B------:R-:W-:Y:S01]  /*58e0*/  IMAD R139, R139, 0x26, RZ ;  /* 0x000000268b8b7824 */ /* 0x000fe200078e02ff */
[----:B------:R-:W-:-:S03]  /*58f0*/  PRMT R35, RZ, 0x7610, R35 ;  /* 0x00007610ff237816 */ /* 0x000fc60000000023 */
[----:B------:R-:W-:Y:S01]  /*5900*/  IMAD.WIDE R124, R139, 0x2, R24 ;  /* 0x000000028b7c7825 */ /* 0x000fe200078e0218 */
[----:B------:R-:W-:Y:S01]  /*5910*/  PRMT R54, RZ, 0x7610, R54 ;  /* 0x00007610ff367816 */ /* 0x000fe20000000036 */
[----:B------:R-:W1:Y:S04]  /*5920*/  LDC R139, c[0x0][0x238] ;  /* 0x00008e00ff8b7b82 */ /* 0x000e680000000800 */
[----:B------:R0:W3:Y:S04]  /*5930*/  @P2 LDG.E.U16 R35, desc[UR8][R124.64] ;  /* 0x000000087c232981 */ /* 0x0000e8000c1e1500 */
[----:B------:R0:W4:Y:S02]  /*5940*/  @P1 LDG.E.U16 R101, desc[UR8][R118.64] ;  /* 0x0000000876651981 */ /* 0x000124000c1e1500 */
[----:B0-----:R-:W-:Y:S01]  /*5950*/  IMAD R20, R20, 0x30, RZ ;  /* 0x0000003014147824 */ /* 0x001fe200078e02ff */
[----:B------:R-:W-:-:S03]  /*5960*/  ISETP.GT.AND P1, PT, R19, 0x25, PT ;  /* 0x000000251300780c */ /* 0x000fc60003f24270 */
[----:B------:R-:W-:Y:S02]  /*5970*/  IMAD.WIDE R124, R20, 0x2, R24 ;  /* 0x00000002147c7825 */ /* 0x000fe400078e0218 */
[----:B------:R-:W0:Y:S02]  /*5980*/  LDC R20, c[0x0][0x238] ;  /* 0x00008e00ff147b82 */ /* 0x000e240000000800 */
[----:B------:R-:W-:Y:S01]  /*5990*/  IMAD R183, R183, 0x25, RZ ;  /* 0x00000025b7b77824 */ /* 0x000fe200078e02ff */
[----:B------:R-:W-:-:S03]  /*59a0*/  ISETP.GT.AND P0, PT, R19, 0x24, PT ;  /* 0x000000241300780c */ /* 0x000fc60003f04270 */
[----:B------:R-:W-:Y:S01]  /*59b0*/  IMAD.WIDE R118, R183, 0x2, R24 ;  /* 0x00000002b7767825 */ /* 0x000fe200078e0218 */
[----:B------:R-:W-:Y:S01]  /*59c0*/  PRMT R70, RZ, 0x7610, R70 ;  /* 0x00007610ff467816 */ /* 0x000fe20000000046 */
[----:B------:R-:W1:Y:S03]  /*59d0*/  LDC R183, c[0x0][0x238] ;  /* 0x00008e00ffb77b82 */ /* 0x000e660000000800 */
[----:B------:R-:W3:Y:S01]  /*59e0*/  @P1 LDG.E.U16 R54, desc[UR8][R118.64] ;  /* 0x0000000876361981 */ /* 0x000ee2000c1e1500 */
[----:B------:R-:W-:Y:S01]  /*59f0*/  ISETP.GT.AND P1, PT, R19, 0x28, PT ;  /* 0x000000281300780c */ /* 0x000fe20003f24270 */
[----:B------:R-:W-:Y:S01]  /*5a00*/  IMAD R189, R189, 0x28, RZ ;  /* 0x00000028bdbd7824 */ /* 0x000fe200078e02ff */
[----:B------:R-:W-:Y:S02]  /*5a10*/  PRMT R137, RZ, 0x7610, R137 ;  /* 0x00007610ff897816 */ /* 0x000fe40000000089 */
[----:B------:R0:W3:Y:S01]  /*5a20*/  @P0 LDG.E.U16 R70, desc[UR8][R116.64] ;  /* 0x0000000874460981 */ /* 0x0000e2000c1e1500 */
[----:B------:R-:W-:-:S02]  /*5a30*/  ISETP.GT.AND P4, PT, R19, 0x23, PT ;  /* 0x000000231300780c */ /* 0x000fc40003f84270 */
[----:B------:R-:W-:Y:S01]  /*5a40*/  ISETP.GT.AND P3, PT, R19, 0x27, PT ;  /* 0x000000271300780c */ /* 0x000fe20003f64270 */
[----:B0-----:R-:W-:Y:S02]  /*5a50*/  IMAD R20, R20, 0x2a, RZ ;  /* 0x0000002a14147824 */ /* 0x001fe400078e02ff */
[----:B------:R-:W-:Y:S01]  /*5a60*/  IMAD.WIDE R116, R189, 0x2, R24 ;  /* 0x00000002bd747825 */ /* 0x000fe200078e0218 */
[----:B------:R-:W-:Y:S01]  /*5a70*/  PRMT R79, RZ, 0x7610, R79 ;  /* 0x00007610ff4f7816 */ /* 0x000fe2000000004f */
[----:B------:R-:W0:Y:S03]  /*5a80*/  LDC R189, c[0x0][0x238] ;  /* 0x00008e00ffbd7b82 */ /* 0x000e260000000800 */
[----:B------:R1:W4:Y:S01]  /*5a90*/  @P1 LDG.E.U16 R137, desc[UR8][R116.64] ;  /* 0x0000000874891981 */ /* 0x000322000c1e1500 */
[----:B------:R-:W-:Y:S02]  /*5aa0*/  ISETP.GT.AND P0, PT, R19, 0x1, PT ;  /* 0x000000011300780c */ /* 0x000fe40003f04270 */
[----:B------:R-:W-:Y:S01]  /*5ab0*/  PRMT R30, RZ, 0x7610, R30 ;  /* 0x00007610ff1e7816 */ /* 0x000fe2000000001e */
[----:B------:R1:W3:Y:S05]  /*5ac0*/  @P4 LDG.E.U16 R79, desc[UR8][R130.64] ;  /* 0x00000008824f4981 */ /* 0x0002ea000c1e1500 */
[----:B------:R1:W3:Y:S02]  /*5ad0*/  @P3 LDG.E.U16 R30, desc[UR8][R126.64] ;  /* 0x000000087e1e3981 */ /* 0x0002e4000c1e1500 */
[----:B-1----:R-:W-:-:S02]  /*5ae0*/  IMAD.WIDE R116, R20, 0x2, R24 ;  /* 0x0000000214747825 */ /* 0x002fc400078e0218 */
[----:B------:R-:W1:Y:S01]  /*5af0*/  LDC R20, c[0x0][0x238] ;  /* 0x00008e00ff147b82 */ /* 0x000e620000000800 */
[----:B------:R-:W-:Y:S01]  /*5b00*/  PRMT R131, RZ, 0x7610, R131 ;  /* 0x00007610ff837816 */ /* 0x000fe20000000083 */
[----:B------:R-:W-:-:S05]  /*5b10*/  IMAD.WIDE R126, R138, 0x2, R24 ;  /* 0x000000028a7e7825 */ /* 0x000fca00078e0218 */
[----:B------:R-:W3:Y:S01]  /*5b20*/  @P0 LDG.E.U16 R131, desc[UR8][R126.64] ;  /* 0x000000087e830981 */ /* 0x000ee2000c1e1500 */
[----:B------:R-:W-:Y:S02]  /*5b30*/  ISETP.GT.AND P0, PT, R19, 0x2a, PT ;  /* 0x0000002a1300780c */ /* 0x000fe40003f04270 */
[----:B------:R-:W-:Y:S01]  /*5b40*/  PRMT R138, RZ, 0x7610, R138 ;  /* 0x00007610ff8a7816 */ /* 0x000fe2000000008a */
[----:B-1----:R-:W-:-:S10]  /*5b50*/  IMAD R20, R20, 0x38, RZ ;  /* 0x0000003814147824 */ /* 0x002fd400078e02ff */
[----:B------:R1:W3:Y:S02]  /*5b60*/  @P0 LDG.E.U16 R138, desc[UR8][R116.64] ;  /* 0x00000008748a0981 */ /* 0x0002e4000c1e1500 */
[----:B-1----:R-:W-:Y:S02]  /*5b70*/  IMAD.WIDE R116, R20, 0x2, R24 ;  /* 0x0000000214747825 */ /* 0x002fe400078e0218 */
[----:B------:R-:W1:Y:S01]  /*5b80*/  LDC R20, c[0x0][0x238] ;  /* 0x00008e00ff147b82 */ /* 0x000e620000000800 */
[C---:B------:R-:W-:Y:S02]  /*5b90*/  ISETP.GT.AND P2, PT, R19.reuse, 0x29, PT ;  /* 0x000000291300780c */ /* 0x040fe40003f44270 */
[----:B------:R-:W-:Y:S01]  /*5ba0*/  ISETP.GT.AND P1, PT, R19, 0x38, PT ;  /* 0x000000381300780c */ /* 0x000fe20003f24270 */
[----:B------:R-:W-:Y:S01]  /*5bb0*/  IMAD R183, R183, 0x29, RZ ;  /* 0x00000029b7b77824 */ /* 0x000fe200078e02ff */
[----:B------:R-:W-:Y:S02]  /*5bc0*/  ISETP.GT.AND P3, PT, R19, 0x30, PT ;  /* 0x000000301300780c */ /* 0x000fe40003f64270 */
[----:B------:R-:W-:Y:S01]  /*5bd0*/  PRMT R130, RZ, 0x7610, R130 ;  /* 0x00007610ff827816 */ /* 0x000fe20000000082 */
[----:B------:R-:W-:Y:S01]  /*5be0*/  IMAD.WIDE R118, R183, 0x2, R24 ;  /* 0x00000002b7767825 */ /* 0x000fe200078e0218 */
[----:B------:R-:W-:Y:S01]  /*5bf0*/  PRMT R146, RZ, 0x7610, R146 ;  /* 0x00007610ff927816 */ /* 0x000fe20000000092 */
[----:B------:R-:W0:Y:S01]  /*5c00*/  LDC R183, c[0x0][0x238] ;  /* 0x00008e00ffb77b82 */ /* 0x000e220000000800 */
[----:B------:R-:W-:-:S03]  /*5c10*/  PRMT R136, RZ, 0x7610, R136 ;  /* 0x00007610ff887816 */ /* 0x000fc60000000088 */
[----:B------:R2:W3:Y:S01]  /*5c20*/  @P2 LDG.E.U16 R130, desc[UR8][R118.64] ;  /* 0x0000000876822981 */ /* 0x0004e2000c1e1500 */
[----:B------:R-:W-:-:S03]  /*5c30*/  ISETP.GT.AND P2, PT, R19, 0x3c, PT ;  /* 0x0000003c1300780c */ /* 0x000fc60003f44270 */
[----:B------:R2:W3:Y:S04]  /*5c40*/  @P1 LDG.E.U16 R146, desc[UR8][R116.64] ;  /* 0x0000000874921981 */ /* 0x0004e8000c1e1500 */
[----:B------:R2:W3:Y:S01]  /*5c50*/  @P3 LDG.E.U16 R136, desc[UR8][R124.64] ;  /* 0x000000087c883981 */ /* 0x0004e2000c1e1500 */
[----:B-1----:R-:W-:Y:S01]  /*5c60*/  IMAD R20, R20, 0x2b, RZ ;  /* 0x0000002b14147824 */ /* 0x002fe200078e02ff */
[----:B------:R-:W-:Y:S01]  /*5c70*/  ISETP.GT.AND P3, PT, R19, 0x3d, PT ;  /* 0x0000003d1300780c */ /* 0x000fe20003f64270 */
[C---:B--2---:R-:W-:Y:S02]  /*5c80*/  IMAD R118, R139.reuse, 0x3c, RZ ;  /* 0x0000003c8b767824 */ /* 0x044fe400078e02ff */
[----:B------:R-:W-:Y:S02]  /*5c90*/  IMAD.WIDE R116, R20, 0x2, R24 ;  /* 0x0000000214747825 */ /* 0x000fe400078e0218 */
[----:B------:R-:W1:Y:S01]  /*5ca0*/  LDC R20, c[0x0][0x238] ;  /* 0x00008e00ff147b82 */ /* 0x000e620000000800 */
[----:B------:R-:W-:Y:S01]  /*5cb0*/  PRMT R126, RZ, 0x7610, R126 ;  /* 0x00007610ff7e7816 */ /* 0x000fe2000000007e */
[----:B------:R-:W-:-:S02]  /*5cc0*/  IMAD R124, R139, 0x3d, RZ ;  /* 0x0000003d8b7c7824 */ /* 0x000fc400078e02ff */
[----:B------:R-:W-:Y:S01]  /*5cd0*/  IMAD.WIDE R118, R118, 0x2, R24 ;  /* 0x0000000276767825 */ /* 0x000fe200078e0218 */
[----:B------:R-:W-:Y:S02]  /*5ce0*/  PRMT R127, RZ, 0x7610, R127 ;  /* 0x00007610ff7f7816 */ /* 0x000fe4000000007f */
[C---:B------:R-:W-:Y:S01]  /*5cf0*/  ISETP.GT.AND P4, PT, R19.reuse, 0x3e, PT ;  /* 0x0000003e1300780c */ /* 0x040fe20003f84270 */
[----:B------:R-:W-:Y:S01]  /*5d00*/  IMAD.WIDE R124, R124, 0x2, R24 ;  /* 0x000000027c7c7825 */ /* 0x000fe200078e0218 */
[----:B------:R2:W3:Y:S01]  /*5d10*/  @P2 LDG.E.U16 R126, desc[UR8][R118.64] ;  /* 0x00000008767e2981 */ /* 0x0004e2000c1e1500 */
[----:B------:R-:W-:-:S03]  /*5d20*/  ISETP.GT.AND P0, PT, R19, 0x2b, PT ;  /* 0x0000002b1300780c */ /* 0x000fc60003f04270 */
[----:B------:R0:W3:Y:S01]  /*5d30*/  @P3 LDG.E.U16 R127, desc[UR8][R124.64] ;  /* 0x000000087c7f3981 */ /* 0x0000e2000c1e1500 */
[----:B--2---:R-:W-:Y:S01]  /*5d40*/  IMAD R118, R139, 0x3e, RZ ;  /* 0x0000003e8b767824 */ /* 0x004fe200078e02ff */
[----:B0-----:R-:W-:-:S03]  /*5d50*/  PRMT R124, RZ, 0x7610, R124 ;  /* 0x00007610ff7c7816 */ /* 0x001fc6000000007c */
[----:B------:R-:W-:-:S05]  /*5d60*/  IMAD.WIDE R118, R118, 0x2, R24 ;  /* 0x0000000276767825 */ /* 0x000fca00078e0218 */
[----:B------:R0:W2:Y:S01]  /*5d70*/  @P4 LDG.E.U16 R124, desc[UR8][R118.64] ;  /* 0x00000008767c4981 */ /* 0x0000a2000c1e1500 */
[----:B-1----:R-:W-:Y:S02]  /*5d80*/  IMAD R20, R20, 0x2c, RZ ;  /* 0x0000002c14147824 */ /* 0x002fe400078e02ff */
[----:B0-----:R-:W-:Y:S01]  /*5d90*/  IMAD R118, R139, 0x3f, RZ ;  /* 0x0000003f8b767824 */ /* 0x001fe200078e02ff */
[----:B------:R-:W-:-:S06]  /*5da0*/  PRMT R139, RZ, 0x7610, R139 ;  /* 0x00007610ff8b7816 */ /* 0x000fcc000000008b */
[----:B------:R0:W2:Y:S01]  /*5db0*/  @P0 LDG.E.U16 R139, desc[UR8][R116.64] ;  /* 0x00000008748b0981 */ /* 0x0000a2000c1e1500 */
[C---:B------:R-:W-:Y:S01]  /*5dc0*/  ISETP.GT.AND P2, PT, R19.reuse, 0x3f, PT ;  /* 0x0000003f1300780c */ /* 0x040fe20003f44270 */
[--C-:B0-----:R-:W-:Y:S02]  /*5dd0*/  IMAD.WIDE R116, R20, 0x2, R24.reuse ;  /* 0x0000000214747825 */ /* 0x101fe400078e0218 */
[----:B------:R-:W0:Y:S01]  /*5de0*/  LDC R20, c[0x0][0x238] ;  /* 0x00008e00ff147b82 */ /* 0x000e220000000800 */
[----:B------:R-:W-:Y:S01]  /*5df0*/  ISETP.GT.AND P1, PT, R19, 0x2c, PT ;  /* 0x0000002c1300780c */ /* 0x000fe20003f24270 */
[----:B------:R-:W-:Y:S01]  /*5e00*/  IMAD.WIDE R118, R118, 0x2, R24 ;  /* 0x0000000276767825 */ /* 0x000fe200078e0218 */
[----:B------:R-:W-:-:S07]  /*5e10*/  PRMT R125, RZ, 0x7610, R125 ;  /* 0x00007610ff7d7816 */ /* 0x000fce000000007d */
[----:B------:R1:W2:Y:S02]  /*5e20*/  @P2 LDG.E.U16 R125, desc[UR8][R118.64] ;  /* 0x00000008767d2981 */ /* 0x0002a4000c1e1500 */
[----:B-1----:R-:W-:Y:S01]  /*5e30*/  PRMT R118, RZ, 0x7610, R118 ;  /* 0x00007610ff767816 */ /* 0x002fe20000000076 */
[----:B0-----:R-:W-:-:S05]  /*5e40*/  IMAD R20, R20, 0x2d, RZ ;  /* 0x0000002d14147824 */ /* 0x001fca00078e02ff */
[----:B------:R0:W2:Y:S02]  /*5e50*/  @P1 LDG.E.U16 R118, desc[UR8][R116.64] ;  /* 0x0000000874761981 */ /* 0x0000a4000c1e1500 */
[----:B0-----:R-:W-:Y:S02]  /*5e60*/  IMAD.WIDE R116, R20, 0x2, R24 ;  /* 0x0000000214747825 */ /* 0x001fe400078e0218 */
[----:B------:R-:W0:Y:S01]  /*5e70*/  LDC R20, c[0x0][0x238] ;  /* 0x00008e00ff147b82 */ /* 0x000e220000000800 */
[----:B------:R-:W-:Y:S02]  /*5e80*/  ISETP.GT.AND P0, PT, R19, 0x2d, PT ;  /* 0x0000002d1300780c */ /* 0x000fe40003f04270 */
[----:B------:R-:W-:-:S11]  /*5e90*/  PRMT R119, RZ, 0x7610, R119 ;  /* 0x00007610ff777816 */ /* 0x000fd60000000077 */
[----:B------:R1:W2:Y:S01]  /*5ea0*/  @P0 LDG.E.U16 R119, desc[UR8][R116.64] ;  /* 0x0000000874770981 */ /* 0x0002a2000c1e1500 */
[----:B0-----:R-:W-:-:S04]  /*5eb0*/  IMAD R20, R20, 0x2e, RZ ;  /* 0x0000002e14147824 */ /* 0x001fc800078e02ff */
[----:B-1----:R-:W-:Y:S02]  /*5ec0*/  IMAD.WIDE R116, R20, 0x2, R24 ;  /* 0x0000000214747825 */ /* 0x002fe400078e0218 */
        /* <DEDUP_REMOVED lines=31> */
[C---:B------:R-:W-:Y:S02]  /*60c0*/  ISETP.GT.AND P0, PT, R19.reuse, 0x34, PT ;  /* 0x000000341300780c */ /* 0x040fe40003f04270 */
[----:B------:R-:W-:Y:S02]  /*60d0*/  ISETP.GT.AND P1, PT, R19, 0x39, PT ;  /* 0x000000391300780c */ /* 0x000fe40003f24270 */
[----:B------:R-:W-:Y:S01]  /*60e0*/  PRMT R170, RZ, 0x7610, R170 ;  /* 0x00007610ffaa7816 */ /* 0x000fe200000000aa */
[----:B------:R-:W-:Y:S01]  /*60f0*/  IMAD R183, R183, 0x39, RZ ;  /* 0x00000039b7b77824 */ /* 0x000fe200078e02ff */
[----:B------:R-:W-:-:S07]  /*6100*/  PRMT R185, RZ, 0x7610, R185 ;  /* 0x00007610ffb97816 */ /* 0x000fce00000000b9 */
[----:B------:R1:W2:Y:S02]  /*6110*/  @P0 LDG.E.U16 R170, desc[UR8][R116.64] ;  /* 0x0000000874aa0981 */ /* 0x0002a4000c1e1500 */
[----:B-1----:R-:W-:-:S04]  /*6120*/  IMAD.WIDE R116, R183, 0x2, R24 ;  /* 0x00000002b7747825 */ /* 0x002fc800078e0218 */
[----:B0-----:R-:W-:Y:S01]  /*6130*/  IMAD R20, R20, 0x35, RZ ;  /* 0x0000003514147824 */ /* 0x001fe200078e02ff */
[----:B------:R0:W2:Y:S03]  /*6140*/  @P1 LDG.E.U16 R185, desc[UR8][R116.64] ;  /* 0x0000000874b91981 */ /* 0x0000a6000c1e1500 */
        /* <DEDUP_REMOVED lines=24> */
[----:B------:R-:W2:Y:S04]  /*62d0*/  LDL.LU R20, [R1+0xbc] ;  /* 0x0000bc0001147983 */ /* 0x000ea80000300800 */
[----:B------:R-:W2:Y:S01]  /*62e0*/  LDL.LU R189, [R1+0xb0] ;  /* 0x0000b00001bd7983 */ /* 0x000ea20000300800 */
[----:B------:R-:W0:Y:S01]  /*62f0*/  S2R R183, SR_TID.X ;  /* 0x0000000000b77919 */ /* 0x000e220000002100 */
[----:B------:R-:W-:-:S02]  /*6300*/  ISETP.GT.AND P1, PT, R19, 0x3b, PT ;  /* 0x0000003b1300780c */ /* 0x000fc40003f24270 */
[----:B------:R-:W-:-:S11]  /*6310*/  PRMT R174, RZ, 0x7610, R174 ;  /* 0x00007610ffae7816 */ /* 0x000fd600000000ae */
[----:B------:R1:W2:Y:S01]  /*6320*/  @P1 LDG.E.U16 R174, desc[UR8][R116.64] ;  /* 0x0000000874ae1981 */ /* 0x0002a2000c1e1500 */
[----:B------:R-:W-:Y:S02]  /*6330*/  IADD3 RZ, P1, R0, R22, RZ ;  /* 0x0000001600ff7210 */ /* 0x000fe40007f3e0ff */
[----:B------:R-:W-:Y:S01]  /*6340*/  PRMT R175, RZ, 0x7610, R175 ;  /* 0x00007610ffaf7816 */ /* 0x000fe200000000af */
[----:B------:R-:W4:Y:S01]  /*6350*/  S2UR UR5, SR_CgaCtaId ;  /* 0x00000000000579c3 */ /* 0x000f220000008800 */
[----:B0-----:R-:W-:-:S04]  /*6360*/  LOP3.LUT R183, R183, 0x3f, RZ, 0xc0, !PT ;  /* 0x0000003fb7b77812 */ /* 0x001fc800078ec0ff */
[----:B------:R-:W-:Y:S01]  /*6370*/  ISETP.GE.AND P0, PT, R183, R19, PT ;  /* 0x00000013b700720c */ /* 0x000fe20003f06270 */
[----:B-1----:R-:W-:Y:S02]  /*6380*/  IMAD.IADD R116, R0, 0x1, R22 ;  /* 0x0000000100747824 */ /* 0x002fe400078e0216 */
[----:B------:R-:W-:Y:S01]  /*6390*/  IMAD.X R117, R159, 0x1, R21, P1 ;  /* 0x000000019f757824 */ /* 0x000fe200008e0615 */
[----:B------:R-:W-:Y:S01]  /*63a0*/  BAR.SYNC.DEFER_BLOCKING 0x0 ;  /* 0x0000000000007b1d */ /* 0x000fe20000010000 */
[----:B------:R-:W-:Y:S02]  /*63b0*/  IADD3 RZ, P1, R2, R22, RZ ;  /* 0x0000001602ff7210 */ /* 0x000fe40007f3e0ff */
[----:B------:R-:W-:Y:S02]  /*63c0*/  PRMT R176, RZ, 0x7610, R176 ;  /* 0x00007610ffb07816 */ /* 0x000fe400000000b0 */
[----:B------:R-:W-:Y:S02]  /*63d0*/  PRMT R177, RZ, 0x7610, R177 ;  /* 0x00007610ffb17816 */ /* 0x000fe400000000b1 */
[----:B------:R-:W-:-:S02]  /*63e0*/  PRMT R178, RZ, 0x7610, R178 ;  /* 0x00007610ffb27816 */ /* 0x000fc400000000b2 */
[----:B------:R0:W2:Y:S02]  /*63f0*/  @!P0 LDG.E.U16 R175, desc[UR8][R116.64] ;  /* 0x0000000874af8981 */ /* 0x0000a4000c1e1500 */
[----:B0-----:R-:W-:Y:S01]  /*6400*/  IMAD.IADD R116, R2, 0x1, R22 ;  /* 0x0000000102747824 */ /* 0x001fe200078e0216 */
[----:B------:R-:W-:Y:S02]  /*6410*/  IADD3.X R117, R158, R21, RZ, P1, !PT ;  /* 0x000000159e757210 */ /* 0x000fe40000ffe4ff */
[----:B------:R-:W-:-:S03]  /*6420*/  IADD3 RZ, P1, R3, R22, RZ ;  /* 0x0000001603ff7210 */ /* 0x000fc60007f3e0ff */
[----:B------:R0:W2:Y:S02]  /*6430*/  @!P0 LDG.E.U16 R176, desc[UR8][R116.64] ;  /* 0x0000000874b08981 */ /* 0x0000a4000c1e1500 */
[----:B0-----:R-:W-:Y:S02]  /*6440*/  IMAD.IADD R116, R3, 0x1, R22 ;  /* 0x0000000103747824 */ /* 0x001fe400078e0216 */
[----:B------:R-:W-:Y:S01]  /*6450*/  IMAD.X R117, R157, 0x1, R21, P1 ;  /* 0x000000019d757824 */ /* 0x000fe200008e0615 */
[----:B------:R-:W-:-:S04]  /*6460*/  IADD3 RZ, P1, R4, R22, RZ ;  /* 0x0000001604ff7210 */ /* 0x000fc80007f3e0ff */
[----:B------:R0:W2:Y:S01]  /*6470*/  @!P0 LDG.E.U16 R177, desc[UR8][R116.64] ;  /* 0x0000000874b18981 */ /* 0x0000a2000c1e1500 */
[----:B------:R-:W-:Y:S01]  /*6480*/  PRMT R179, RZ, 0x7610, R179 ;  /* 0x00007610ffb37816 */ /* 0x000fe200000000b3 */
[----:B------:R-:W-:Y:S01]  /*6490*/  UMOV UR4, 0x400 ;  /* 0x0000040000047882 */ /* 0x000fe20000000000 */
[----:B0-----:R-:W-:Y:S02]  /*64a0*/  IMAD.IADD R116, R4, 0x1, R22 ;  /* 0x0000000104747824 */ /* 0x001fe400078e0216 */
[----:B------:R-:W-:Y:S01]  /*64b0*/  IMAD.X R117, R156, 0x1, R21, P1 ;  /* 0x000000019c757824 */ /* 0x000fe200008e0615 */
[----:B------:R-:W-:Y:S01]  /*64c0*/  IADD3 RZ, P1, R5, R22, RZ ;  /* 0x0000001605ff7210 */ /* 0x000fe20007f3e0ff */
[----:B----4-:R-:W-:-:S03]  /*64d0*/  ULEA UR4, UR5, UR4, 0x18 ;  /* 0x0000000405047291 */ /* 0x010fc6000f8ec03f */
[----:B------:R0:W4:Y:S01]  /*64e0*/  @!P0 LDG.E.U16 R178, desc[UR8][R116.64] ;  /* 0x0000000874b28981 */ /* 0x000122000c1e1500 */
[----:B------:R-:W-:Y:S01]  /*64f0*/  PRMT R180, RZ, 0x7610, R180 ;  /* 0x00007610ffb47816 */ /* 0x000fe200000000b4 */
[----:B------:R-:W-:Y:S02]  /*6500*/  IMAD.SHL.U32 R183, R183, 0x2, RZ ;  /* 0x00000002b7b77824 */ /* 0x000fe400078e00ff */
[----:B0-----:R-:W-:Y:S02]  /*6510*/  IMAD.IADD R116, R5, 0x1, R22 ;  /* 0x0000000105747824 */ /* 0x001fe400078e0216 */
[----:B------:R-:W-:Y:S01]  /*6520*/  IMAD.X R117, R155, 0x1, R21, P1 ;  /* 0x000000019b757824 */ /* 0x000fe200008e0615 */
[----:B------:R-:W-:-:S04]  /*6530*/  IADD3 RZ, P1, R6, R22, RZ ;  /* 0x0000001606ff7210 */ /* 0x000fc80007f3e0ff */
[----:B------:R0:W4:Y:S04]  /*6540*/  @!P0 LDG.E.U16 R179, desc[UR8][R116.64] ;  /* 0x0000000874b38981 */ /* 0x000128000c1e1500 */
[----:B------:R1:W-:Y:S01]  /*6550*/  STS.U16 [R183+UR4], R129 ;  /* 0x00000081b7007988 */ /* 0x0003e20008000404 */
[----:B0-----:R-:W-:Y:S02]  /*6560*/  IMAD.IADD R116, R6, 0x1, R22 ;  /* 0x0000000106747824 */ /* 0x001fe400078e0216 */
[----:B------:R-:W-:Y:S01]  /*6570*/  IMAD.X R117, R154, 0x1, R21, P1 ;  /* 0x000000019a757824 */ /* 0x000fe200008e0615 */
[----:B------:R-:W-:Y:S02]  /*6580*/  IADD3 RZ, P1, R7, R22, RZ ;  /* 0x0000001607ff7210 */ /* 0x000fe40007f3e0ff */
[----:B-1----:R-:W-:-:S02]  /*6590*/  PRMT R129, RZ, 0x7610, R129 ;  /* 0x00007610ff817816 */ /* 0x002fc40000000081 */
[----:B------:R0:W4:Y:S04]  /*65a0*/  @!P0 LDG.E.U16 R180, desc[UR8][R116.64] ;  /* 0x0000000874b48981 */ /* 0x000128000c1e1500 */
[----:B------:R1:W-:Y:S01]  /*65b0*/  STS.U16 [R183+UR4+0x400], R128 ;  /* 0x00040080b7007988 */ /* 0x0003e20008000404 */
[----:B0-----:R-:W-:Y:S02]  /*65c0*/  IMAD.IADD R116, R7, 0x1, R22 ;  /* 0x0000000107747824 */ /* 0x001fe400078e0216 */
[----:B------:R-:W-:Y:S01]  /*65d0*/  IMAD.X R117, R153, 0x1, R21, P1 ;  /* 0x0000000199757824 */ /* 0x000fe200008e0615 */
[----:B------:R-:W-:Y:S02]  /*65e0*/  IADD3 RZ, P1, R8, R22, RZ ;  /* 0x0000001608ff7210 */ /* 0x000fe40007f3e0ff */
[----:B-1----:R-:W-:-:S02]  /*65f0*/  PRMT R128, RZ, 0x7610, R128 ;  /* 0x00007610ff807816 */ /* 0x002fc40000000080 */
[----:B------:R0:W4:Y:S01]  /*6600*/  @!P0 LDG.E.U16 R129, desc[UR8][R116.64] ;  /* 0x0000000874818981 */ /* 0x000122000c1e1500 */
[----:B------:R-:W-:Y:S01]  /*6610*/  PRMT R184, RZ, 0x7610, R184 ;  /* 0x00007610ffb87816 */ /* 0x000fe200000000b8 */
[----:B0-----:R-:W-:Y:S02]  /*6620*/  IMAD.IADD R116, R8, 0x1, R22 ;  /* 0x0000000108747824 */ /* 0x001fe400078e0216 */
[----:B------:R-:W-:Y:S01]  /*6630*/  IMAD.X R117, R152, 0x1, R21, P1 ;  /* 0x0000000198757824 */ /* 0x000fe200008e0615 */
[----:B------:R-:W-:-:S04]  /*6640*/  IADD3 RZ, P1, R9, R22, RZ ;  /* 0x0000001609ff7210 */ /* 0x000fc80007f3e0ff */
[----:B------:R0:W4:Y:S04]  /*6650*/  @!P0 LDG.E.U16 R128, desc[UR8][R116.64] ;  /* 0x0000000874808981 */ /* 0x000128000c1e1500 */
[----:B------:R1:W-:Y:S01]  /*6660*/  STS.U16 [R183+UR4+0x800], R103 ;  /* 0x00080067b7007988 */ /* 0x0003e20008000404 */
[--C-:B0-----:R-:W-:Y:S02]  /*6670*/  IMAD.IADD R116, R9, 0x1, R22.reuse ;  /* 0x0000000109747824 */ /* 0x101fe400078e0216 */
[--C-:B------:R-:W-:Y:S01]  /*6680*/  IMAD.X R117, R151, 0x1, R21.reuse, P1 ;  /* 0x0000000197757824 */ /* 0x100fe200008e0615 */
[-C--:B------:R-:W-:Y:S01]  /*6690*/  IADD3 RZ, P1, R11, R22.reuse, RZ ;  /* 0x000000160bff7210 */ /* 0x080fe20007f3e0ff */
[----:B------:R0:W-:Y:S04]  /*66a0*/  STS.U16 [R183+UR4+0xc00], R102 ;  /* 0x000c0066b7007988 */ /* 0x0001e80008000404 */
[----:B------:R3:W4:Y:S01]  /*66b0*/  @!P0 LDG.E.U16 R184, desc[UR8][R116.64] ;  /* 0x0000000874b88981 */ /* 0x000722000c1e1500 */
[----:B-1----:R-:W-:Y:S01]  /*66c0*/  IMAD.X R103, R150, 0x1, R21, P1 ;  /* 0x0000000196677824 */ /* 0x002fe200008e0615 */
[----:B------:R-:W-:Y:S01]  /*66d0*/  IADD3 RZ, P1, R13, R22, RZ ;  /* 0x000000160dff7210 */ /* 0x000fe20007f3e0ff */
[----:B0-----:R-:W-:Y:S01]  /*66e0*/  IMAD.IADD R102, R11, 0x1, R22 ;  /* 0x000000010b667824 */ /* 0x001fe200078e0216 */
[----:B---3--:R-:W-:-:S02]  /*66f0*/  PRMT R116, RZ, 0x7610, R116 ;  /* 0x00007610ff747816 */ /* 0x008fc40000000074 */
[----:B------:R-:W-:-:S04]  /*6700*/  PRMT R117, RZ, 0x7610, R117 ;  /* 0x00007610ff757816 */ /* 0x000fc80000000075 */
[----:B------:R0:W3:Y:S04]  /*6710*/  @!P0 LDG.E.U16 R116, desc[UR8][R102.64] ;  /* 0x0000000866748981 */ /* 0x0000e8000c1e1500 */
[----:B------:R1:W-:Y:S01]  /*6720*/  STS.U16 [R183+UR4+0x1400], R137 ;  /* 0x00140089b7007988 */ /* 0x0003e20008000404 */
[----:B0-----:R-:W-:Y:S02]  /*6730*/  IMAD.IADD R102, R13, 0x1, R22 ;  /* 0x000000010d667824 */ /* 0x001fe400078e0216 */
[----:B------:R-:W-:Y:S01]  /*6740*/  IMAD.X R103, R149, 0x1, R21, P1 ;  /* 0x0000000195677824 */ /* 0x000fe200008e0615 */
[----:B------:R-:W-:Y:S02]  /*6750*/  IADD3 RZ, P1, R14, R22, RZ ;  /* 0x000000160eff7210 */ /* 0x000fe40007f3e0ff */
[----:B-1----:R-:W-:-:S02]  /*6760*/  PRMT R137, RZ, 0x7610, R137 ;  /* 0x00007610ff897816 */ /* 0x002fc40000000089 */
[----:B------:R0:W3:Y:S04]  /*6770*/  @!P0 LDG.E.U16 R117, desc[UR8][R102.64] ;  /* 0x0000000866758981 */ /* 0x0000e8000c1e1500 */
[----:B------:R1:W-:Y:S01]  /*6780*/  STS.U16 [R183+UR4+0x1800], R136 ;  /* 0x00180088b7007988 */ /* 0x0003e20008000404 */
[-C--:B0-----:R-:W-:Y:S01]  /*6790*/  IADD3 R102, R14, R22.reuse, RZ ;  /* 0x000000160e667210 */ /* 0x081fe20007ffe0ff */
[----:B------:R-:W-:Y:S01]  /*67a0*/  IMAD.X R103, R148, 0x1, R21, P1 ;  /* 0x0000000194677824 */ /* 0x000fe200008e0615 */
[----:B------:R-:W-:Y:S01]  /*67b0*/  IADD3 RZ, P1, R15, R22, RZ ;  /* 0x000000160fff7210 */ /* 0x000fe20007f3e0ff */
[----:B------:R0:W-:Y:S01]  /*67c0*/  STS.U16 [R183+UR4+0x1c00], R146 ;  /* 0x001c0092b7007988 */ /* 0x0001e20008000404 */
[----:B-1----:R-:W-:-:S03]  /*67d0*/  PRMT R136, RZ, 0x7610, R136 ;  /* 0x00007610ff887816 */ /* 0x002fc60000000088 */
[----:B------:R1:W3:Y:S01]  /*67e0*/  @!P0 LDG.E.U16 R137, desc[UR8][R102.64] ;  /* 0x0000000866898981 */ /* 0x0002e2000c1e1500 */
[----:B0-----:R-:W-:-:S03]  /*67f0*/  LOP3.LUT R146, R183, 0x10, RZ, 0x3c, !PT ;  /* 0x00000010b7927812 */ /* 0x001fc600078e3cff */
[----:B------:R-:W-:Y:S01]  /*6800*/  STS.U16 [R183+UR4+0x1000], R101 ;  /* 0x00100065b7007988 */ /* 0x000fe20008000404 */
[--C-:B-1----:R-:W-:Y:S02]  /*6810*/  IMAD.IADD R102, R15, 0x1, R22.reuse ;  /* 0x000000010f667824 */ /* 0x102fe400078e0216 */
[----:B------:R-:W-:Y:S01]  /*6820*/  IMAD.X R103, R27, 0x1, R21, P1 ;  /* 0x000000011b677824 */ /* 0x000fe200008e0615 */
[C---:B------:R-:W-:Y:S01]  /*6830*/  IADD3 RZ, P1, R16.reuse, R22, RZ ;  /* 0x0000001610ff7210 */ /* 0x040fe20007f3e0ff */
[----:B------:R0:W-:Y:S04]  /*6840*/  STS.U16 [R146+UR4+0x80], R131 ;  /* 0x0000808392007988 */ /* 0x0001e80008000404 */
[----:B------:R1:W3:Y:S01]  /*6850*/  @!P0 LDG.E.U16 R136, desc[UR8][R102.64] ;  /* 0x0000000866888981 */ /* 0x0002e2000c1e1500 */
[----:B0-----:R-:W-:Y:S01]  /*6860*/  PRMT R131, RZ, 0x7610, R131 ;  /* 0x00007610ff837816 */ /* 0x001fe20000000083 */
[----:B-1----:R-:W-:-:S02]  /*6870*/  IMAD.IADD R102, R16, 0x1, R22 ;  /* 0x0000000110667824 */ /* 0x002fc400078e0216 */
[--C-:B------:R-:W-:Y:S01]  /*6880*/  IMAD.X R103, R26, 0x1, R21.reuse, P1 ;  /* 0x000000011a677824 */ /* 0x100fe200008e0615 */
[CC--:B------:R-:W-:Y:S01]  /*6890*/  IADD3 RZ, P1, R17.reuse, R22.reuse, RZ ;  /* 0x0000001611ff7210 */ /* 0x0c0fe20007f3e0ff */
[----:B------:R0:W-:Y:S04]  /*68a0*/  STS.U16 [R146+UR4+0x480], R100 ;  /* 0x0004806492007988 */ /* 0x0001e80008000404 */
[----:B------:R1:W3:Y:S01]  /*68b0*/  @!P0 LDG.E.U16 R131, desc[UR8][R102.64] ;  /* 0x0000000866838981 */ /* 0x0002e2000c1e1500 */
[----:B------:R-:W-:Y:S01]  /*68c0*/  IMAD.X R101, R10, 0x1, R21, P1 ;  /* 0x000000010a657824 */ /* 0x000fe200008e0615 */
[----:B------:R-:W-:Y:S01]  /*68d0*/  IADD3 RZ, P1, R18, R22, RZ ;  /* 0x0000001612ff7210 */ /* 0x000fe20007f3e0ff */
[----:B0-----:R-:W-:Y:S01]  /*68e0*/  IMAD.IADD R100, R17, 0x1, R22 ;  /* 0x0000000111647824 */ /* 0x001fe200078e0216 */
[----:B-1----:R-:W-:-:S02]  /*68f0*/  PRMT R102, RZ, 0x7610, R102 ;  /* 0x00007610ff667816 */ /* 0x002fc40000000066 */
[----:B------:R-:W-:-:S04]  /*6900*/  PRMT R103, RZ, 0x7610, R103 ;  /* 0x00007610ff677816 */ /* 0x000fc80000000067 */
[----:B------:R0:W3:Y:S04]  /*6910*/  @!P0 LDG.E.U16 R102, desc[UR8][R100.64] ;  /* 0x0000000864668981 */ /* 0x0000e8000c1e1500 */
[----:B------:R1:W-:Y:S01]  /*6920*/  STL [R1+0xd0], R19 ;  /* 0x0000d01301007387 */ /* 0x0003e20000100800 */
[----:B0-----:R-:W-:Y:S02]  /*6930*/  IMAD.IADD R100, R18, 0x1, R22 ;  /* 0x0000000112647824 */ /* 0x001fe400078e0216 */
[----:B------:R-:W-:Y:S01]  /*6940*/  IMAD.X R101, R12, 0x1, R21, P1 ;  /* 0x000000010c657824 */ /* 0x000fe200008e0615 */
[----:B-1----:R-:W4:Y:S04]  /*6950*/  LDL.LU R19, [R1+0x34] ;  /* 0x0000340001137983 */ /* 0x002f280000300800 */
[----:B------:R0:W3:Y:S04]  /*6960*/  @!P0 LDG.E.U16 R103, desc[UR8][R100.64] ;  /* 0x0000000864678981 */ /* 0x0000e8000c1e1500 */
[----:B--2---:R1:W-:Y:S01]  /*6970*/  STL [R1+0xd4], R189 ;  /* 0x0000d4bd01007387 */ /* 0x0043e20000100800 */
[----:B0-----:R-:W-:-:S03]  /*6980*/  IADD3 R100, P1, R189, R22, RZ ;  /* 0x00000016bd647210 */ /* 0x001fc60007f3e0ff */
[----:B-1----:R-:W2:Y:S02]  /*6990*/  LDL.LU R189, [R1+0x18] ;  /* 0x0000180001bd7983 */ /* 0x002ea40000300800 */
[----:B------:R-:W-:Y:S02]  /*69a0*/  IMAD.X R101, R188, 0x1, R21, P1 ;  /* 0x00000001bc657824 */ /* 0x000fe400008e0615 */
[----:B------:R0:W-:Y:S04]  /*69b0*/  STS.U16 [R146+UR4+0xc80], R33 ;  /* 0x000c802192007988 */ /* 0x0001e80008000404 */
[----:B------:R1:W-:Y:S01]  /*69c0*/  STS.U16 [R146+UR4+0x1080], R90 ;  /* 0x0010805a92007988 */ /* 0x0003e20008000404 */
[----:B0-----:R-:W-:Y:S02]  /*69d0*/  PRMT R33, RZ, 0x7610, R33 ;  /* 0x00007610ff217816 */ /* 0x001fe40000000021 */
[----:B-1----:R-:W-:Y:S01]  /*69e0*/  IADD3 R90, P1, R193, R22, RZ ;  /* 0x00000016c15a7210 */ /* 0x002fe20007f3e0ff */
[----:B------:R-:W-:Y:S04]  /*69f0*/  STS.U16 [R146+UR4+0x880], R91 ;  /* 0x0008805b92007988 */ /* 0x000fe80008000404 */
[----:B------:R0:W3:Y:S04]  /*6a00*/  @!P0 LDG.E.U16 R33, desc[UR8][R100.64] ;  /* 0x0000000864218981 */ /* 0x0000e8000c1e1500 */
[----:B------:R1:W-:Y:S01]  /*6a10*/  STL [R1+0xd8], R188 ;  /* 0x0000d8bc01007387 */ /* 0x0003e20000100800 */
[----:B0-----:R-:W-:-:S03]  /*6a20*/  PRMT R100, RZ, 0x7610, R100 ;  /* 0x00007610ff647816 */ /* 0x001fc60000000064 */
[----:B-1----:R-:W3:Y:S01]  /*6a30*/  LDL.LU R188, [R1+0x98] ;  /* 0x0000980001bc7983 */ /* 0x002ee20000300800 */
[----:B------:R-:W-:Y:S01]  /*6a40*/  PRMT R101, RZ, 0x7610, R101 ;  /* 0x00007610ff657816 */ /* 0x000fe20000000065 */
[----:B--2---:R-:W-:Y:S02]  /*6a50*/  IMAD.X R91, R189, 0x1, R21, P1 ;  /* 0x00000001bd5b7824 */ /* 0x004fe400008e0615 */
[----:B------:R-:W-:Y:S04]  /*6a60*/  STL [R1+0xe4], R189 ;  /* 0x0000e4bd01007387 */ /* 0x000fe80000100800 */
[----:B------:R0:W2:Y:S02]  /*6a70*/  @!P0 LDG.E.U16 R100, desc[UR8][R90.64] ;  /* 0x000000085a648981 */ /* 0x0000a4000c1e1500 */
[----:B0-----:R-:W-:-:S02]  /*6a80*/  IADD3 R90, P1, R190, R22, RZ ;  /* 0x00000016be5a7210 */ /* 0x001fc40007f3e0ff */
[----:B------:R-:W2:Y:S03]  /*6a90*/  LDL R190, [R1+0x14] ;  /* 0x0000140001be7983 */ /* 0x000ea60000100800 */
[----:B------:R-:W-:Y:S01]  /*6aa0*/  IMAD.X R91, R251, 0x1, R21, P1 ;  /* 0x00000001fb5b7824 */ /* 0x000fe200008e0615 */
[----:B------:R0:W-:Y:S04]  /*6ab0*/  STS.U16 [R146+UR4+0x1480], R130 ;  /* 0x0014808292007988 */ /* 0x0001e80008000404 */
[----:B------:R1:W2:Y:S04]  /*6ac0*/  @!P0 LDG.E.U16 R101, desc[UR8][R90.64] ;  /* 0x000000085a658981 */ /* 0x0002a8000c1e1500 */
[----:B------:R4:W-:Y:S01]  /*6ad0*/  STS.U16 [R146+UR4+0x1c80], R185 ;  /* 0x001c80b992007988 */ /* 0x0009e20008000404 */
[----:B0-----:R-:W-:-:S03]  /*6ae0*/  PRMT R130, RZ, 0x7610, R130 ;  /* 0x00007610ff827816 */ /* 0x001fc60000000082 */
[----:B------:R0:W-:Y:S01]  /*6af0*/  STS.U16 [R146+UR4+0x1880], R181 ;  /* 0x001880b592007988 */ /* 0x0001e20008000404 */
[----:B-1----:R-:W-:-:S03]  /*6b00*/  IADD3 R90, P1, R192, R22, RZ ;  /* 0x00000016c05a7210 */ /* 0x002fc60007f3e0ff */
[----:B------:R-:W2:Y:S02]  /*6b10*/  LDL.LU R189, [R1+0x78] ;  /* 0x0000780001bd7983 */ /* 0x000ea40000300800 */
[----:B------:R-:W-:-:S05]  /*6b20*/  IMAD.X R91, R243, 0x1, R21, P1 ;  /* 0x00000001f35b7824 */ /* 0x000fca00008e0615 */
[----:B------:R1:W2:Y:S01]  /*6b30*/  @!P0 LDG.E.U16 R130, desc[UR8][R90.64] ;  /* 0x000000085a828981 */ /* 0x0002a2000c1e1500 */
[----:B----4-:R-:W-:Y:S02]  /*6b40*/  PRMT R185, RZ, 0x7610, R185 ;  /* 0x00007610ffb97816 */ /* 0x010fe400000000b9 */
[----:B-1----:R-:W-:-:S05]  /*6b50*/  IADD3 R90, P1, R191, R22, RZ ;  /* 0x00000016bf5a7210 */ /* 0x002fca0007f3e0ff */
[----:B------:R-:W-:Y:S01]  /*6b60*/  IMAD.X R91, R234, 0x1, R21, P1 ;  /* 0x00000001ea5b7824 */ /* 0x000fe200008e0615 */
[----:B0-----:R-:W-:-:S04]  /*6b70*/  LOP3.LUT R181, R183, 0x20, RZ, 0x3c, !PT ;  /* 0x00000020b7b57812 */ /* 0x001fc800078e3cff */
[----:B------:R0:W4:Y:S01]  /*6b80*/  @!P0 LDG.E.U16 R185, desc[UR8][R90.64] ;  /* 0x000000085ab98981 */ /* 0x000122000c1e1500 */
[----:B------:R-:W-:-:S03]  /*6b90*/  PRMT R186, RZ, 0x7610, R186 ;  /* 0x00007610ffba7816 */ /* 0x000fc600000000ba */
[----:B------:R1:W-:Y:S01]  /*6ba0*/  STS.U16 [R181+UR4+0x900], R88 ;  /* 0x00090058b5007988 */ /* 0x0003e20008000404 */
[----:B0-----:R-:W-:-:S05]  /*6bb0*/  IADD3 R90, P1, R232, R22, RZ ;  /* 0x00000016e85a7210 */ /* 0x001fca0007f3e0ff */
[--C-:B------:R-:W-:Y:S01]  /*6bc0*/  IMAD.X R91, R167, 0x1, R21.reuse, P1 ;  /* 0x00000001a75b7824 */ /* 0x100fe200008e0615 */
[----:B-1----:R-:W-:Y:S01]  /*6bd0*/  IADD3 R88, P1, R20, R22, RZ ;  /* 0x0000001614587210 */ /* 0x002fe20007f3e0ff */
[----:B------:R0:W-:Y:S04]  /*6be0*/  STS.U16 [R181+UR4+0x500], R89 ;  /* 0x00050059b5007988 */ /* 0x0001e80008000404 */
[----:B------:R1:W4:Y:S04]  /*6bf0*/  @!P0 LDG.E.U16 R186, desc[UR8][R90.64] ;  /* 0x000000085aba8981 */ /* 0x000328000c1e1500 */
[----:B------:R3:W-:Y:S01]  /*6c00*/  STL [R1+0xf4], R251 ;  /* 0x0000f4fb01007387 */ /* 0x0007e20000100800 */
[----:B0-----:R-:W-:Y:S01]  /*6c10*/  IMAD.X R89, R19, 0x1, R21, P1 ;  /* 0x0000000113597824 */ /* 0x001fe200008e0615 */
[----:B-1----:R-:W-:-:S02]  /*6c20*/  PRMT R90, RZ, 0x7610, R90 ;  /* 0x00007610ff5a7816 */ /* 0x002fc4000000005a */
[----:B---3--:R-:W3:Y:S04]  /*6c30*/  LDL.LU R251, [R1+0x58] ;  /* 0x0000580001fb7983 */ /* 0x008ee80000300800 */
[----:B------:R0:W4:Y:S04]  /*6c40*/  @!P0 LDG.E.U16 R90, desc[UR8][R88.64] ;  /* 0x00000008585a8981 */ /* 0x000128000c1e1500 */
[----:B------:R-:W-:Y:S01]  /*6c50*/  STL [R1+0x108], R243 ;  /* 0x000108f301007387 */ /* 0x000fe20000100800 */
[----:B0-----:R-:W-:-:S03]  /*6c60*/  IADD3 R88, P1, R188, R22, RZ ;  /* 0x00000016bc587210 */ /* 0x001fc60007f3e0ff */
[----:B------:R-:W-:Y:S04]  /*6c70*/  STL [R1+0xdc], R20 ;  /* 0x0000dc1401007387 */ /* 0x000fe80000100800 */
[----:B------:R-:W-:Y:S04]  /*6c80*/  STL [R1+0xe0], R19 ;  /* 0x0000e01301007387 */ /* 0x000fe80000100800 */
[----:B------:R0:W-:Y:S04]  /*6c90*/  STS.U16 [R181+UR4+0x100], R78 ;  /* 0x0001004eb5007988 */ /* 0x0001e80008000404 */
[----:B------:R-:W-:Y:S04]  /*6ca0*/  STL [R1+0xe8], R188 ;  /* 0x0000e8bc01007387 */ /* 0x000fe80000100800 */
[----:B0-----:R-:W4:Y:S01]  /*6cb0*/  LDL R78, [R1+0x30] ;  /* 0x00003000014e7983 */ /* 0x001f220000100800 */
[----:B--2---:R-:W-:-:S03]  /*6cc0*/  IMAD.X R89, R190, 0x1, R21, P1 ;  /* 0x00000001be597824 */ /* 0x004fc600008e0615 */
[----:B------:R-:W2:Y:S04]  /*6cd0*/  LDL R190, [R1+0xb8] ;  /* 0x0000b80001be7983 */ /* 0x000ea80000100800 */
[----:B------:R-:W4:Y:S01]  /*6ce0*/  LDL.LU R243, [R1+0x38] ;  /* 0x0000380001f37983 */ /* 0x000f220000300800 */
[----:B------:R-:W-:-:S03]  /*6cf0*/  PRMT R91, RZ, 0x7610, R91 ;  /* 0x00007610ff5b7816 */ /* 0x000fc6000000005b */
[----:B------:R0:W-:Y:S04]  /*6d00*/  STS.U16 [R181+UR4+0x1100], R86 ;  /* 0x00110056b5007988 */ /* 0x0001e80008000404 */
[----:B------:R1:W2:Y:S04]  /*6d10*/  @!P0 LDG.E.U16 R91, desc[UR8][R88.64] ;  /* 0x00000008585b8981 */ /* 0x0002a8000c1e1500 */
[----:B------:R1:W-:Y:S01]  /*6d20*/  STS.U16 [R181+UR4+0xd00], R87 ;  /* 0x000d0057b5007988 */ /* 0x0003e20008000404 */
[----:B0-----:R-:W-:-:S03]  /*6d30*/  IADD3 R86, P1, R189, R22, RZ ;  /* 0x00000016bd567210 */ /* 0x001fc60007f3e0ff */
[----:B------:R-:W2:Y:S01]  /*6d40*/  LDL.LU R188, [R1+0x74] ;  /* 0x0000740001bc7983 */ /* 0x000ea20000300800 */
[----:B-1----:R-:W-:Y:S02]  /*6d50*/  PRMT R88, RZ, 0x7610, R88 ;  /* 0x00007610ff587816 */ /* 0x002fe40000000058 */
[----:B------:R-:W-:Y:S01]  /*6d60*/  PRMT R89, RZ, 0x7610, R89 ;  /* 0x00007610ff597816 */ /* 0x000fe20000000059 */
[----:B------:R-:W2:Y:S01]  /*6d70*/  LDL.LU R19, [R1+0x10] ;  /* 0x0000100001137983 */ /* 0x000ea20000300800 */
[----:B------:R-:W-:-:S03]  /*6d80*/  IMAD.X R87, R250, 0x1, R21, P1 ;  /* 0x00000001fa577824 */ /* 0x000fc600008e0615 */
[----:B------:R-:W2:Y:S04]  /*6d90*/  LDL.LU R20, [R1+0x94] ;  /* 0x0000940001147983 */ /* 0x000ea80000300800 */
[----:B------:R3:W2:Y:S04]  /*6da0*/  @!P0 LDG.E.U16 R88, desc[UR8][R86.64] ;  /* 0x0000000856588981 */ /* 0x0006a8000c1e1500 */
[----:B------:R0:W-:Y:S04]  /*6db0*/  STS.U16 [R181+UR4+0x1500], R138 ;  /* 0x0015008ab5007988 */ /* 0x0001e80008000404 */
[----:B------:R1:W-:Y:S01]  /*6dc0*/  STS.U16 [R181+UR4+0x1900], R147 ;  /* 0x00190093b5007988 */ /* 0x0003e20008000404 */
[----:B0-----:R-:W-:-:S02]  /*6dd0*/  PRMT R138, RZ, 0x7610, R138 ;  /* 0x00007610ff8a7816 */ /* 0x001fc4000000008a */
[----:B-1----:R-:W-:Y:S01]  /*6de0*/  LOP3.LUT R147, R183, 0x30, RZ, 0x3c, !PT ;  /* 0x00000030b7937812 */ /* 0x002fe200078e3cff */
[----:B------:R-:W-:Y:S04]  /*6df0*/  STS.U16 [R181+UR4+0x1d00], R182 ;  /* 0x001d00b6b5007988 */ /* 0x000fe80008000404 */
[----:B------:R0:W-:Y:S01]  /*6e00*/  STS.U16 [R147+UR4+0x180], R69 ;  /* 0x0001804593007988 */ /* 0x0001e20008000404 */
[----:B---3--:R-:W-:-:S05]  /*6e10*/  IADD3 R86, P1, R251, R22, RZ ;  /* 0x00000016fb567210 */ /* 0x008fca0007f3e0ff */
[----:B------:R-:W-:-:S05]  /*6e20*/  IMAD.X R87, R242, 0x1, R21, P1 ;  /* 0x00000001f2577824 */ /* 0x000fca00008e0615 */
[----:B------:R4:W3:Y:S01]  /*6e30*/  @!P0 LDG.E.U16 R89, desc[UR8][R86.64] ;  /* 0x0000000856598981 */ /* 0x0008e2000c1e1500 */
[----:B0-----:R-:W-:-:S03]  /*6e40*/  PRMT R69, RZ, 0x7610, R69 ;  /* 0x00007610ff457816 */ /* 0x001fc60000000045 */
[----:B------:R0:W-:Y:S04]  /*6e50*/  STL [R1+0xf8], R189 ;  /* 0x0000f8bd01007387 */ /* 0x0001e80000100800 */
[----:B------:R-:W-:Y:S04]  /*6e60*/  STL [R1+0xfc], R250 ;  /* 0x0000fcfa01007387 */ /* 0x000fe80000100800 */
[----:B------:R-:W3:Y:S04]  /*6e70*/  LDL R193, [R1+0xb4] ;  /* 0x0000b40001c17983 */ /* 0x000ee80000100800 */
[----:B------:R-:W3:Y:S04]  /*6e80*/  LDL R192, [R1+0x2c] ;  /* 0x00002c0001c07983 */ /* 0x000ee80000100800 */
[----:B------:R-:W3:Y:S01]  /*6e90*/  LDL R191, [R1+0x90] ;  /* 0x0000900001bf7983 */ /* 0x000ee20000100800 */
[----:B----4-:R-:W-:-:S04]  /*6ea0*/  IADD3 R86, P1, R243, R22, RZ ;  /* 0x00000016f3567210 */ /* 0x010fc80007f3e0ff */
[----:B------:R-:W-:-:S05]  /*6eb0*/  IADD3.X R87, R204, R21, RZ, P1, !PT ;  /* 0x00000015cc577210 */ /* 0x000fca0000ffe4ff */
[----:B------:R1:W4:Y:S02]  /*6ec0*/  @!P0 LDG.E.U16 R138, desc[UR8][R86.64] ;  /* 0x00000008568a8981 */ /* 0x000324000c1e1500 */
[----:B-1----:R-:W-:-:S05]  /*6ed0*/  IADD3 R86, P1, R230, R22, RZ ;  /* 0x00000016e6567210 */ /* 0x002fca0007f3e0ff */
[----:B------:R-:W-:-:S05]  /*6ee0*/  IMAD.X R87, R166, 0x1, R21, P1 ;  /* 0x00000001a6577824 */ /* 0x000fca00008e0615 */
[----:B------:R2:W4:Y:S02]  /*6ef0*/  @!P0 LDG.E.U16 R69, desc[UR8][R86.64] ;  /* 0x0000000856458981 */ /* 0x000524000c1e1500 */
[----:B--2---:R-:W-:Y:S02]  /*6f00*/  IADD3 R86, P1, R190, R22, RZ ;  /* 0x00000016be567210 */ /* 0x004fe40007f3e0ff */
[----:B------:R-:W2:Y:S04]  /*6f10*/  LDL R190, [R1+0xc] ;  /* 0x00000c0001be7983 */ /* 0x000ea80000100800 */
[----:B0-----:R-:W3:Y:S01]  /*6f20*/  LDL.LU R189, [R1+0x54] ;  /* 0x0000540001bd7983 */ /* 0x001ee20000300800 */
[----:B------:R-:W-:Y:S01]  /*6f30*/  PRMT R182, RZ, 0x7610, R182 ;  /* 0x00007610ffb67816 */ /* 0x000fe200000000b6 */
[----:B------:R-:W-:-:S02]  /*6f40*/  IMAD.X R87, R78, 0x1, R21, P1 ;  /* 0x000000014e577824 */ /* 0x000fc400008e0615 */
[----:B------:R0:W-:Y:S04]  /*6f50*/  STL [R1+0xec], R20 ;  /* 0x0000ec1401007387 */ /* 0x0001e80000100800 */
[----:B------:R1:W4:Y:S02]  /*6f60*/  @!P0 LDG.E.U16 R182, desc[UR8][R86.64] ;  /* 0x0000000856b68981 */ /* 0x000324000c1e1500 */
[----:B-1----:R-:W-:Y:S02]  /*6f70*/  IADD3 R86, P1, R20, R22, RZ ;  /* 0x0000001614567210 */ /* 0x002fe40007f3e0ff */
[----:B0-----:R-:W4:Y:S04]  /*6f80*/  LDL.LU R20, [R1+0x70] ;  /* 0x0000700001147983 */ /* 0x001f280000300800 */
[----:B------:R-:W-:Y:S01]  /*6f90*/  STL [R1+0xf0], R19 ;  /* 0x0000f01301007387 */ /* 0x000fe20000100800 */
[----:B------:R-:W-:-:S03]  /*6fa0*/  PRMT R187, RZ, 0x7610, R187 ;  /* 0x00007610ffbb7816 */ /* 0x000fc600000000bb */
[----:B------:R-:W-:Y:S01]  /*6fb0*/  STL [R1+0x100], R188 ;  /* 0x000100bc01007387 */ /* 0x000fe20000100800 */
[----:B------:R-:W-:-:S03]  /*6fc0*/  IMAD.X R87, R19, 0x1, R21, P1 ;  /* 0x0000000113577824 */ /* 0x000fc600008e0615 */
[----:B------:R-:W-:Y:S04]  /*6fd0*/  STL [R1+0x104], R249 ;  /* 0x000104f901007387 */ /* 0x000fe80000100800 */
[----:B------:R-:W4:Y:S04]  /*6fe0*/  LDL.LU R250, [R1+0x50] ;  /* 0x0000500001fa7983 */ /* 0x000f280000300800 */
[----:B------:R0:W-:Y:S04]  /*6ff0*/  STS.U16 [R147+UR4+0xd80], R84 ;  /* 0x000d805493007988 */ /* 0x0001e80008000404 */
[----:B------:R1:W4:Y:S01]  /*7000*/  @!P0 LDG.E.U16 R187, desc[UR8][R86.64] ;  /* 0x0000000856bb8981 */ /* 0x000322000c1e1500 */
[----:B0-----:R-:W-:-:S03]  /*7010*/  IADD3 R84, P1, R188, R22, RZ ;  /* 0x00000016bc547210 */ /* 0x001fc60007f3e0ff */
[----:B------:R0:W-:Y:S01]  /*7020*/  STS.U16 [R147+UR4+0x580], R85 ;  /* 0x0005805593007988 */ /* 0x0001e20008000404 */
[----:B-1----:R-:W-:-:S03]  /*7030*/  PRMT R86, RZ, 0x7610, R86 ;  /* 0x00007610ff567816 */ /* 0x002fc60000000056 */
[----:B------:R-:W-:Y:S04]  /*7040*/  STS.U16 [R147+UR4+0x1180], R79 ;  /* 0x0011804f93007988 */ /* 0x000fe80008000404 */
[----:B------:R-:W4:Y:S01]  /*7050*/  LDL R188, [R1+0xac] ;  /* 0x0000ac0001bc7983 */ /* 0x000f220000100800 */
[----:B0-----:R-:W-:-:S05]  /*7060*/  IMAD.X R85, R249, 0x1, R21, P1 ;  /* 0x00000001f9557824 */ /* 0x001fca00008e0615 */
[----:B------:R0:W4:Y:S02]  /*7070*/  @!P0 LDG.E.U16 R86, desc[UR8][R84.64] ;  /* 0x0000000854568981 */ /* 0x000124000c1e1500 */
[----:B0-----:R-:W-:Y:S02]  /*7080*/  PRMT R84, RZ, 0x7610, R84 ;  /* 0x00007610ff547816 */ /* 0x001fe40000000054 */
[----:B------:R-:W-:Y:S02]  /*7090*/  PRMT R85, RZ, 0x7610, R85 ;  /* 0x00007610ff557816 */ /* 0x000fe40000000055 */
[----:B------:R-:W-:Y:S01]  /*70a0*/  PRMT R87, RZ, 0x7610, R87 ;  /* 0x00007610ff577816 */ /* 0x000fe20000000057 */
[----:B------:R0:W-:Y:S04]  /*70b0*/  STS.U16 [R147+UR4+0x1980], R169 ;  /* 0x001980a993007988 */ /* 0x0001e80008000404 */
[----:B------:R1:W-:Y:S04]  /*70c0*/  STS.U16 [R147+UR4+0x980], R23 ;  /* 0x0009801793007988 */ /* 0x0003e80008000404 */
[----:B------:R1:W-:Y:S01]  /*70d0*/  STS.U16 [R147+UR4+0x1580], R139 ;  /* 0x0015808b93007988 */ /* 0x0003e20008000404 */
[----:B0-----:R-:W-:-:S03]  /*70e0*/  PRMT R169, RZ, 0x7610, R169 ;  /* 0x00007610ffa97816 */ /* 0x001fc600000000a9 */
[----:B-1----:R-:W4:Y:S01]  /*70f0*/  LDL R23, [R1+0x28] ;  /* 0x0000280001177983 */ /* 0x002f220000100800 */
[----:B------:R-:W-:-:S03]  /*7100*/  LOP3.LUT R139, R183, 0x40, RZ, 0x3c, !PT ;  /* 0x00000040b78b7812 */ /* 0x000fc600078e3cff */
[----:B------:R-:W-:Y:S04]  /*7110*/  STS.U16 [R147+UR4+0x1d80], R174 ;  /* 0x001d80ae93007988 */ /* 0x000fe80008000404 */
[----:B------:R0:W-:Y:S04]  /*7120*/  STS.U16 [R139+UR4+0x200], R53 ;  /* 0x000200358b007988 */ /* 0x0001e80008000404 */
[----:B0-----:R-:W4:Y:S01]  /*7130*/  LDL R53, [R1+0x8c] ;  /* 0x00008c0001357983 */ /* 0x001f220000100800 */
[----:B---3--:R-:W-:-:S05]  /*7140*/  IADD3 R78, P1, R189, R22, RZ ;  /* 0x00000016bd4e7210 */ /* 0x008fca0007f3e0ff */
[----:B------:R-:W-:-:S05]  /*7150*/  IMAD.X R79, R241, 0x1, R21, P1 ;  /* 0x00000001f14f7824 */ /* 0x000fca00008e0615 */
[----:B------:R0:W3:Y:S02]  /*7160*/  @!P0 LDG.E.U16 R84, desc[UR8][R78.64] ;  /* 0x000000084e548981 */ /* 0x0000e4000c1e1500 */
[----:B0-----:R-:W-:-:S05]  /*7170*/  IADD3 R78, P1, R207, R22, RZ ;  /* 0x00000016cf4e7210 */ /* 0x001fca0007f3e0ff */
        /* <DEDUP_REMOVED lines=9> */
[----:B--2---:R-:W-:Y:S02]  /*7210*/  IMAD.X R79, R190, 0x1, R21, P1 ;  /* 0x00000001be4f7824 */ /* 0x004fe400008e0615 */
[----:B------:R-:W2:Y:S01]  /*7220*/  LDL R190, [R1+0x8] ;  /* 0x0000080001be7983 */ /* 0x000ea20000100800 */
[----:B------:R-:W-:-:S03]  /*7230*/  PRMT R174, RZ, 0x7610, R174 ;  /* 0x00007610ffae7816 */ /* 0x000fc600000000ae */
[----:B------:R4:W-:Y:S04]  /*7240*/  STS.U16 [R139+UR4+0xa00], R76 ;  /* 0x000a004c8b007988 */ /* 0x0009e80008000404 */
[----:B------:R0:W3:Y:S04]  /*7250*/  @!P0 LDG.E.U16 R174, desc[UR8][R78.64] ;  /* 0x000000084eae8981 */ /* 0x0000e8000c1e1500 */
[----:B------:R1:W-:Y:S01]  /*7260*/  STS.U16 [R139+UR4+0x600], R77 ;  /* 0x0006004d8b007988 */ /* 0x0003e20008000404 */
[----:B----4-:R-:W-:-:S03]  /*7270*/  IADD3 R76, P1, R20, R22, RZ ;  /* 0x00000016144c7210 */ /* 0x010fc60007f3e0ff */
[----:B------:R4:W-:Y:S01]  /*7280*/  STS.U16 [R139+UR4+0x1200], R70 ;  /* 0x001200468b007988 */ /* 0x0009e20008000404 */
[----:B0-----:R-:W-:-:S03]  /*7290*/  PRMT R78, RZ, 0x7610, R78 ;  /* 0x00007610ff4e7816 */ /* 0x001fc6000000004e */
[----:B------:R0:W-:Y:S01]  /*72a0*/  STS.U16 [R139+UR4+0xe00], R71 ;  /* 0x000e00478b007988 */ /* 0x0001e20008000404 */
[----:B-1----:R-:W-:-:S03]  /*72b0*/  IMAD.X R77, R248, 0x1, R21, P1 ;  /* 0x00000001f84d7824 */ /* 0x002fc600008e0615 */
[----:B------:R-:W3:Y:S04]  /*72c0*/  LDL.LU R19, [R1+0x6c] ;  /* 0x00006c0001137983 */ /* 0x000ee80000300800 */
[----:B------:R1:W3:Y:S01]  /*72d0*/  @!P0 LDG.E.U16 R78, desc[UR8][R76.64] ;  /* 0x000000084c4e8981 */ /* 0x0002e2000c1e1500 */
[----:B------:R-:W-:Y:S02]  /*72e0*/  PRMT R79, RZ, 0x7610, R79 ;  /* 0x00007610ff4f7816 */ /* 0x000fe4000000004f */
[----:B-1----:R-:W-:-:S05]  /*72f0*/  IADD3 R76, P1, R250, R22, RZ ;  /* 0x00000016fa4c7210 */ /* 0x002fca0007f3e0ff */
[----:B------:R-:W-:Y:S01]  /*7300*/  IMAD.X R77, R240, 0x1, R21, P1 ;  /* 0x00000001f04d7824 */ /* 0x000fe200008e0615 */
[----:B----4-:R-:W-:-:S04]  /*7310*/  IADD3 R70, P1, R209, R22, RZ ;  /* 0x00000016d1467210 */ /* 0x010fc80007f3e0ff */
[----:B------:R1:W4:Y:S01]  /*7320*/  @!P0 LDG.E.U16 R79, desc[UR8][R76.64] ;  /* 0x000000084c4f8981 */ /* 0x000322000c1e1500 */
[----:B0-----:R-:W-:Y:S01]  /*7330*/  IMAD.X R71, R208, 0x1, R21, P1 ;  /* 0x00000001d0477824 */ /* 0x001fe200008e0615 */
[----:B-1----:R-:W-:-:S06]  /*7340*/  PRMT R76, RZ, 0x7610, R76 ;  /* 0x00007610ff4c7816 */ /* 0x002fcc000000004c */
[----:B------:R0:W4:Y:S01]  /*7350*/  @!P0 LDG.E.U16 R76, desc[UR8][R70.64] ;  /* 0x00000008464c8981 */ /* 0x000122000c1e1500 */
[----:B------:R-:W-:Y:S02]  /*7360*/  PRMT R77, RZ, 0x7610, R77 ;  /* 0x00007610ff4d7816 */ /* 0x000fe4000000004d */
[----:B0-----:R-:W-:-:S05]  /*7370*/  IADD3 R70, P1, R226, R22, RZ ;  /* 0x00000016e2467210 */ /* 0x001fca0007f3e0ff */
[----:B------:R-:W-:-:S05]  /*7380*/  IMAD.X R71, R164, 0x1, R21, P1 ;  /* 0x00000001a4477824 */ /* 0x000fca00008e0615 */
[----:B------:R0:W4:Y:S02]  /*7390*/  @!P0 LDG.E.U16 R77, desc[UR8][R70.64] ;  /* 0x00000008464d8981 */ /* 0x000124000c1e1500 */
[-C--:B0-----:R-:W-:Y:S02]  /*73a0*/  IADD3 R70, P1, R188, R22.reuse, RZ ;  /* 0x00000016bc467210 */ /* 0x081fe40007f3e0ff */
[----:B------:R-:W4:Y:S03]  /*73b0*/  LDL.LU R188, [R1+0x4c] ;  /* 0x00004c0001bc7983 */ /* 0x000f260000300800 */
[----:B------:R-:W-:Y:S01]  /*73c0*/  IMAD.X R71, R23, 0x1, R21, P1 ;  /* 0x0000000117477824 */ /* 0x000fe200008e0615 */
[----:B------:R-:W-:Y:S01]  /*73d0*/  LOP3.LUT R23, R183, 0x50, RZ, 0x3c, !PT ;  /* 0x00000050b7177812 */ /* 0x000fe200078e3cff */
[----:B------:R-:W-:Y:S04]  /*73e0*/  STS.U16 [R139+UR4+0x1600], R118 ;  /* 0x001600768b007988 */ /* 0x000fe80008000404 */
[----:B------:R-:W-:Y:S04]  /*73f0*/  STS.U16 [R139+UR4+0x1a00], R170 ;  /* 0x001a00aa8b007988 */ /* 0x000fe80008000404 */
[----:B------:R-:W-:Y:S04]  /*7400*/  STS.U16 [R139+UR4+0x1e00], R126 ;  /* 0x001e007e8b007988 */ /* 0x000fe80008000404 */
[----:B------:R0:W-:Y:S04]  /*7410*/  STS.U16 [R23+UR4+0x280], R52 ;  /* 0x0002803417007988 */ /* 0x0001e80008000404 */
[----:B------:R-:W4:Y:S04]  /*7420*/  LDL R192, [R1+0x68] ;  /* 0x0000680001c07983 */ /* 0x000f280000100800 */
[----:B------:R-:W4:Y:S01]  /*7430*/  LDL R191, [R1+0x88] ;  /* 0x0000880001bf7983 */ /* 0x000f220000100800 */
[----:B0-----:R-:W-:-:S03]  /*7440*/  IADD3 R52, P1, R53, R22, RZ ;  /* 0x0000001635347210 */ /* 0x001fc60007f3e0ff */
[----:B------:R-:W4:Y:S04]  /*7450*/  LDL R193, [R1+0x4] ;  /* 0x0000040001c17983 */ /* 0x000f280000100800 */
[----:B------:R-:W4:Y:S01]  /*7460*/  LDL R195, [R1+0xa8] ;  /* 0x0000a80001c37983 */ /* 0x000f220000100800 */
[----:B--2---:R-:W-:-:S03]  /*7470*/  IMAD.X R53, R190, 0x1, R21, P1 ;  /* 0x00000001be357824 */ /* 0x004fc600008e0615 */
[----:B------:R-:W2:Y:S04]  /*7480*/  LDL R190, [R1+0x24] ;  /* 0x0000240001be7983 */ /* 0x000ea80000100800 */
[----:B------:R-:W2:Y:S01]  /*7490*/  LDL.LU R249, [R1+0x48] ;  /* 0x0000480001f97983 */ /* 0x000ea20000300800 */
[----:B------:R-:W-:-:S03]  /*74a0*/  PRMT R118, RZ, 0x7610, R118 ;  /* 0x00007610ff767816 */ /* 0x000fc60000000076 */
[----:B------:R0:W-:Y:S04]  /*74b0*/  STS.U16 [R23+UR4+0x680], R68 ;  /* 0x0006804417007988 */ /* 0x0001e80008000404 */
[----:B------:R1:W2:Y:S04]  /*74c0*/  @!P0 LDG.E.U16 R118, desc[UR8][R70.64] ;  /* 0x0000000846768981 */ /* 0x0002a8000c1e1500 */
[----:B------:R3:W-:Y:S04]  /*74d0*/  STS.U16 [R23+UR4+0xa80], R55 ;  /* 0x000a803717007988 */ /* 0x0007e80008000404 */
[----:B------:R3:W-:Y:S01]  /*74e0*/  STS.U16 [R23+UR4+0x1280], R54 ;  /* 0x0012803617007988 */ /* 0x0007e20008000404 */
[----:B-1----:R-:W-:-:S03]  /*74f0*/  PRMT R70, RZ, 0x7610, R70 ;  /* 0x00007610ff467816 */ /* 0x002fc60000000046 */
[----:B------:R1:W-:Y:S04]  /*7500*/  STS.U16 [R23+UR4+0xe80], R37 ;  /* 0x000e802517007988 */ /* 0x0003e80008000404 */
[----:B------:R1:W2:Y:S01]  /*7510*/  @!P0 LDG.E.U16 R70, desc[UR8][R52.64] ;  /* 0x0000000834468981 */ /* 0x0002a2000c1e1500 */
[----:B0-----:R-:W-:Y:S02]  /*7520*/  PRMT R68, RZ, 0x7610, R68 ;  /* 0x00007610ff447816 */ /* 0x001fe40000000044 */
[----:B---3--:R-:W-:Y:S01]  /*7530*/  PRMT R55, RZ, 0x7610, R55 ;  /* 0x00007610ff377816 */ /* 0x008fe20000000037 */
[----:B------:R0:W-:Y:S01]  /*7540*/  STS.U16 [R23+UR4+0x1680], R119 ;  /* 0x0016807717007988 */ /* 0x0001e20008000404 */
[----:B------:R-:W-:Y:S02]  /*7550*/  PRMT R71, RZ, 0x7610, R71 ;  /* 0x00007610ff477816 */ /* 0x000fe40000000047 */
[----:B------:R-:W-:Y:S01]  /*7560*/  PRMT R54, RZ, 0x7610, R54 ;  /* 0x00007610ff367816 */ /* 0x000fe20000000036 */
[----:B-1----:R-:W3:Y:S01]  /*7570*/  LDL R37, [R1+0xa4] ;  /* 0x0000a40001257983 */ /* 0x002ee20000100800 */
[----:B------:R-:W-:-:S03]  /*7580*/  IADD3 R52, P1, R19, R22, RZ ;  /* 0x0000001613347210 */ /* 0x000fc60007f3e0ff */
[----:B------:R-:W3:Y:S02]  /*7590*/  LDL R194, [R1+0x20] ;  /* 0x0000200001c27983 */ /* 0x000ee40000100800 */
[----:B------:R-:W-:-:S05]  /*75a0*/  IMAD.X R53, R247, 0x1, R21, P1 ;  /* 0x00000001f7357824 */ /* 0x000fca00008e0615 */
[----:B------:R4:W3:Y:S01]  /*75b0*/  @!P0 LDG.E.U16 R68, desc[UR8][R52.64] ;  /* 0x0000000834448981 */ /* 0x0008e2000c1e1500 */
[----:B0-----:R-:W-:Y:S02]  /*75c0*/  PRMT R119, RZ, 0x7610, R119 ;  /* 0x00007610ff777816 */ /* 0x001fe40000000077 */
[----:B----4-:R-:W-:-:S05]  /*75d0*/  IADD3 R52, P1, R188, R22, RZ ;  /* 0x00000016bc347210 */ /* 0x010fca0007f3e0ff */
[----:B------:R-:W-:-:S05]  /*75e0*/  IMAD.X R53, R239, 0x1, R21, P1 ;  /* 0x00000001ef357824 */ /* 0x000fca00008e0615 */
[----:B------:R0:W4:Y:S02]  /*75f0*/  @!P0 LDG.E.U16 R55, desc[UR8][R52.64] ;  /* 0x0000000834378981 */ /* 0x000124000c1e1500 */
[----:B0-----:R-:W-:-:S05]  /*7600*/  IADD3 R52, P1, R211, R22, RZ ;  /* 0x00000016d3347210 */ /* 0x001fca0007f3e0ff */
[----:B------:R-:W-:-:S05]  /*7610*/  IMAD.X R53, R210, 0x1, R21, P1 ;  /* 0x00000001d2357824 */ /* 0x000fca00008e0615 */
[----:B------:R0:W4:Y:S02]  /*7620*/  @!P0 LDG.E.U16 R71, desc[UR8][R52.64] ;  /* 0x0000000834478981 */ /* 0x000124000c1e1500 */
[----:B0-----:R-:W-:-:S05]  /*7630*/  IADD3 R52, P1, R224, R22, RZ ;  /* 0x00000016e0347210 */ /* 0x001fca0007f3e0ff */
[----:B------:R-:W-:-:S05]  /*7640*/  IMAD.X R53, R163, 0x1, R21, P1 ;  /* 0x00000001a3357824 */ /* 0x000fca00008e0615 */
[----:B------:R2:W4:Y:S01]  /*7650*/  @!P0 LDG.E.U16 R54, desc[UR8][R52.64] ;  /* 0x0000000834368981 */ /* 0x000522000c1e1500 */
[----:B------:R-:W-:Y:S02]  /*7660*/  PRMT R126, RZ, 0x7610, R126 ;  /* 0x00007610ff7e7816 */ /* 0x000fe4000000007e */
[----:B--2---:R-:W-:-:S04]  /*7670*/  IADD3 R52, P1, R249, R22, RZ ;  /* 0x00000016f9347210 */ /* 0x004fc80007f3e0ff */
[----:B------:R-:W-:-:S05]  /*7680*/  IADD3.X R53, R238, R21, RZ, P1, !PT ;  /* 0x00000015ee357210 */ /* 0x000fca0000ffe4ff */
[----:B------:R0:W2:Y:S02]  /*7690*/  @!P0 LDG.E.U16 R119, desc[UR8][R52.64] ;  /* 0x0000000834778981 */ /* 0x0000a4000c1e1500 */
[----:B0-----:R-:W-:Y:S02]  /*76a0*/  IADD3 R52, P1, R192, R22, RZ ;  /* 0x00000016c0347210 */ /* 0x001fe40007f3e0ff */
[----:B------:R-:W4:Y:S03]  /*76b0*/  LDL R192, [R1+0x84] ;  /* 0x0000840001c07983 */ /* 0x000f260000100800 */
[----:B------:R-:W-:-:S05]  /*76c0*/  IMAD.X R53, R246, 0x1, R21, P1 ;  /* 0x00000001f6357824 */ /* 0x000fca00008e0615 */
[----:B------:R0:W2:Y:S02]  /*76d0*/  @!P0 LDG.E.U16 R126, desc[UR8][R52.64] ;  /* 0x00000008347e8981 */ /* 0x0000a4000c1e1500 */
[----:B0-----:R-:W-:Y:S02]  /*76e0*/  IADD3 R52, P1, R191, R22, RZ ;  /* 0x00000016bf347210 */ /* 0x001fe40007f3e0ff */
[----:B------:R-:W2:Y:S04]  /*76f0*/  LDL R191, [R1] ;  /* 0x0000000001bf7983 */ /* 0x000ea80000100800 */
[----:B------:R0:W-:Y:S01]  /*7700*/  STS.U16 [R23+UR4+0x1e80], R127 ;  /* 0x001e807f17007988 */ /* 0x0001e20008000404 */
[----:B------:R-:W-:-:S03]  /*7710*/  IMAD.X R53, R193, 0x1, R21, P1 ;  /* 0x00000001c1357824 */ /* 0x000fc600008e0615 */
[----:B------:R-:W2:Y:S01]  /*7720*/  LDL.LU R193, [R1+0x64] ;  /* 0x0000640001c17983 */ /* 0x000ea20000300800 */
[----:B0-----:R-:W-:-:S06]  /*7730*/  PRMT R127, RZ, 0x7610, R127 ;  /* 0x00007610ff7f7816 */ /* 0x001fcc000000007f */
[----:B------:R0:W2:Y:S02]  /*7740*/  @!P0 LDG.E.U16 R127, desc[UR8][R52.64] ;  /* 0x00000008347f8981 */ /* 0x0000a4000c1e1500 */
[----:B0-----:R-:W-:-:S05]  /*7750*/  IADD3 R52, P1, R195, R22, RZ ;  /* 0x00000016c3347210 */ /* 0x001fca0007f3e0ff */
[----:B------:R-:W-:Y:S02]  /*7760*/  IMAD.X R53, R190, 0x1, R21, P1 ;  /* 0x00000001be357824 */ /* 0x000fe400008e0615 */
[----:B------:R-:W2:Y:S01]  /*7770*/  LDL.LU R190, [R1+0x44] ;  /* 0x0000440001be7983 */ /* 0x000ea20000300800 */
[----:B------:R-:W-:-:S03]  /*7780*/  PRMT R170, RZ, 0x7610, R170 ;  /* 0x00007610ffaa7816 */ /* 0x000fc600000000aa */
[----:B------:R0:W-:Y:S04]  /*7790*/  STS.U16 [R23+UR4+0x1a80], R171 ;  /* 0x001a80ab17007988 */ /* 0x0001e80008000404 */
[----:B------:R1:W2:Y:S04]  /*77a0*/  @!P0 LDG.E.U16 R170, desc[UR8][R52.64] ;  /* 0x0000000834aa8981 */ /* 0x0002a8000c1e1500 */
[----:B------:R-:W2:Y:S01]  /*77b0*/  LDL R195, [R1+0xa0] ;  /* 0x0000a00001c37983 */ /* 0x000ea20000100800 */
[----:B0-----:R-:W-:Y:S02]  /*77c0*/  LOP3.LUT R23, R183, 0x60, RZ, 0x3c, !PT ;  /* 0x00000060b7177812 */ /* 0x001fe400078e3cff */
[----:B-1----:R-:W-:-:S02]  /*77d0*/  IADD3 R52, P1, R213, R22, RZ ;  /* 0x00000016d5347210 */ /* 0x002fc40007f3e0ff */
[----:B------:R-:W-:Y:S01]  /*77e0*/  PRMT R171, RZ, 0x7610, R171 ;  /* 0x00007610ffab7816 */ /* 0x000fe200000000ab */
[----:B------:R0:W-:Y:S02]  /*77f0*/  STS.U16 [R23+UR4+0xb00], R38 ;  /* 0x000b002617007988 */ /* 0x0001e40008000404 */
[----:B------:R-:W-:Y:S02]  /*7800*/  IMAD.X R53, R212, 0x1, R21, P1 ;  /* 0x00000001d4357824 */ /* 0x000fe400008e0615 */
[----:B------:R1:W-:Y:S04]  /*7810*/  STS.U16 [R23+UR4+0x700], R39 ;  /* 0x0007002717007988 */ /* 0x0003e80008000404 */
[----:B------:R3:W2:Y:S01]  /*7820*/  @!P0 LDG.E.U16 R171, desc[UR8][R52.64] ;  /* 0x0000000834ab8981 */ /* 0x0006a2000c1e1500 */
[----:B0-----:R-:W-:-:S03]  /*7830*/  IADD3 R38, P1, R222, R22, RZ ;  /* 0x00000016de267210 */ /* 0x001fc60007f3e0ff */
[----:B------:R0:W-:Y:S02]  /*7840*/  STS.U16 [R23+UR4+0xf00], R36 ;  /* 0x000f002417007988 */ /* 0x0001e40008000404 */
[----:B-1----:R-:W-:Y:S01]  /*7850*/  IMAD.X R39, R162, 0x1, R21, P1 ;  /* 0x00000001a2277824 */ /* 0x002fe200008e0615 */
[----:B---3--:R-:W-:Y:S02]  /*7860*/  PRMT R52, RZ, 0x7610, R52 ;  /* 0x00007610ff347816 */ /* 0x008fe40000000034 */
[----:B0-----:R-:W-:-:S04]  /*7870*/  IADD3 R36, P1, R37, R22, RZ ;  /* 0x0000001625247210 */ /* 0x001fc80007f3e0ff */
[----:B------:R0:W3:Y:S01]  /*7880*/  @!P0 LDG.E.U16 R52, desc[UR8][R38.64] ;  /* 0x0000000826348981 */ /* 0x0000e2000c1e1500 */
[----:B------:R-:W-:-:S03]  /*7890*/  IMAD.X R37, R194, 0x1, R21, P1 ;  /* 0x00000001c2257824 */ /* 0x000fc600008e0615 */
[----:B------:R-:W3:Y:S01]  /*78a0*/  LDL R194, [R1+0x1c] ;  /* 0x00001c0001c27983 */ /* 0x000ee20000100800 */
[----:B0-----:R-:W-:-:S06]  /*78b0*/  PRMT R38, RZ, 0x7610, R38 ;  /* 0x00007610ff267816 */ /* 0x001fcc0000000026 */
[----:B------:R4:W3:Y:S04]  /*78c0*/  @!P0 LDG.E.U16 R38, desc[UR8][R36.64] ;  /* 0x0000000824268981 */ /* 0x0008e8000c1e1500 */
[----:B------:R0:W-:Y:S01]  /*78d0*/  STS.U16 [R23+UR4+0x1b00], R172 ;  /* 0x001b00ac17007988 */ /* 0x0001e20008000404 */
[----:B----4-:R-:W-:-:S03]  /*78e0*/  IADD3 R36, P1, R192, R22, RZ ;  /* 0x00000016c0247210 */ /* 0x010fc60007f3e0ff */
[----:B------:R-:W4:Y:S02]  /*78f0*/  LDL.LU R192, [R1+0x80] ;  /* 0x0000800001c07983 */ /* 0x000f240000300800 */
[----:B--2---:R-:W-:Y:S02]  /*7900*/  IMAD.X R37, R191, 0x1, R21, P1 ;  /* 0x00000001bf257824 */ /* 0x004fe400008e0615 */
[----:B------:R-:W2:Y:S04]  /*7910*/  LDL.LU R191, [R1+0x40] ;  /* 0x0000400001bf7983 */ /* 0x000ea80000300800 */
[----:B0-----:R-:W2:Y:S04]  /*7920*/  LDL.LU R172, [R1+0x60] ;  /* 0x0000600001ac7983 */ /* 0x001ea80000300800 */
[----:B------:R0:W-:Y:S02]  /*7930*/  STS.U16 [R23+UR4+0x1300], R35 ;  /* 0x0013002317007988 */ /* 0x0001e40008000404 */
[----:B0-----:R-:W-:-:S06]  /*7940*/  PRMT R35, RZ, 0x7610, R35 ;  /* 0x00007610ff237816 */ /* 0x001fcc0000000023 */
[----:B------:R0:W2:Y:S01]  /*7950*/  @!P0 LDG.E.U16 R35, desc[UR8][R36.64] ;  /* 0x0000000824238981 */ /* 0x0000a2000c1e1500 */
[----:B------:R-:W-:Y:S02]  /*7960*/  PRMT R39, RZ, 0x7610, R39 ;  /* 0x00007610ff277816 */ /* 0x000fe40000000027 */
[----:B0-----:R-:W-:-:S05]  /*7970*/  IADD3 R36, P1, R193, R22, RZ ;  /* 0x00000016c1247210 */ /* 0x001fca0007f3e0ff */
[----:B------:R-:W-:-:S05]  /*7980*/  IMAD.X R37, R245, 0x1, R21, P1 ;  /* 0x00000001f5257824 */ /* 0x000fca00008e0615 */
[----:B------:R0:W2:Y:S01]  /*7990*/  @!P0 LDG.E.U16 R39, desc[UR8][R36.64] ;  /* 0x0000000824278981 */ /* 0x0000a2000c1e1500 */
[----:B------:R-:W-:Y:S02]  /*79a0*/  PRMT R53, RZ, 0x7610, R53 ;  /* 0x00007610ff357816 */ /* 0x000fe40000000035 */
[----:B0-----:R-:W-:-:S05]  /*79b0*/  IADD3 R36, P1, R190, R22, RZ ;  /* 0x00000016be247210 */ /* 0x001fca0007f3e0ff */
[----:B------:R-:W-:Y:S01]  /*79c0*/  IMAD.X R37, R237, 0x1, R21, P1 ;  /* 0x00000001ed257824 */ /* 0x000fe200008e0615 */
[----:B------:R-:W-:Y:S04]  /*79d0*/  STS.U16 [R23+UR4+0x300], R29 ;  /* 0x0003001d17007988 */ /* 0x000fe80008000404 */
[----:B------:R0:W2:Y:S04]  /*79e0*/  @!P0 LDG.E.U16 R53, desc[UR8][R36.64] ;  /* 0x0000000824358981 */ /* 0x0000a8000c1e1500 */
[----:B------:R1:W-:Y:S04]  /*79f0*/  STS.U16 [R23+UR4+0x1700], R144 ;  /* 0x0017009017007988 */ /* 0x0003e80008000404 */
[----:B------:R1:W-:Y:S01]  /*7a00*/  STS.U16 [R23+UR4+0x1f00], R124 ;  /* 0x001f007c17007988 */ /* 0x0003e20008000404 */
[----:B0-----:R-:W-:-:S02]  /*7a10*/  IADD3 R36, P1, R215, R22, RZ ;  /* 0x00000016d7247210 */ /* 0x001fc40007f3e0ff */
[----:B-1----:R-:W-:Y:S02]  /*7a20*/  PRMT R144, RZ, 0x7610, R144 ;  /* 0x00007610ff907816 */ /* 0x002fe40000000090 */
[----:B------:R-:W-:Y:S01]  /*7a30*/  LOP3.LUT R23, R183, 0x70, RZ, 0x3c, !PT ;  /* 0x00000070b7177812 */ /* 0x000fe200078e3cff */
[----:B------:R-:W-:-:S04]  /*7a40*/  IMAD.X R37, R214, 0x1, R21, P1 ;  /* 0x00000001d6257824 */ /* 0x000fc800008e0615 */
[----:B------:R0:W-:Y:S04]  /*7a50*/  STS.U16 [R23+UR4+0x380], R28 ;  /* 0x0003801c17007988 */ /* 0x0001e80008000404 */
[----:B------:R1:W2:Y:S01]  /*7a60*/  @!P0 LDG.E.U16 R144, desc[UR8][R36.64] ;  /* 0x0000000824908981 */ /* 0x0002a2000c1e1500 */
[----:B0-----:R-:W-:Y:S02]  /*7a70*/  IADD3 R28, P1, R220, R22, RZ ;  /* 0x00000016dc1c7210 */ /* 0x001fe40007f3e0ff */
[----:B-1----:R-:W-:-:S03]  /*7a80*/  PRMT R36, RZ, 0x7610, R36 ;  /* 0x00007610ff247816 */ /* 0x002fc60000000024 */
[----:B------:R-:W-:Y:S01]  /*7a90*/  IMAD.X R29, R161, 0x1, R21, P1 ;  /* 0x00000001a11d7824 */ /* 0x000fe200008e0615 */
[----:B------:R0:W-:Y:S04]  /*7aa0*/  STS.U16 [R23+UR4+0x780], R34 ;  /* 0x0007802217007988 */ /* 0x0001e80008000404 */
[----:B------:R1:W2:Y:S01]  /*7ab0*/  @!P0 LDG.E.U16 R36, desc[UR8][R28.64] ;  /* 0x000000081c248981 */ /* 0x0002a2000c1e1500 */
[----:B0-----:R-:W-:Y:S02]  /*7ac0*/  PRMT R34, RZ, 0x7610, R34 ;  /* 0x00007610ff227816 */ /* 0x001fe40000000022 */
[----:B-1----:R-:W-:-:S05]  /*7ad0*/  IADD3 R28, P1, R195, R22, RZ ;  /* 0x00000016c31c7210 */ /* 0x002fca0007f3e0ff */
[----:B---3--:R-:W-:Y:S01]  /*7ae0*/  IMAD.X R29, R194, 0x1, R21, P1 ;  /* 0x00000001c21d7824 */ /* 0x008fe200008e0615 */
[----:B------:R0:W-:Y:S04]  /*7af0*/  STS.U16 [R23+UR4+0xb80], R32 ;  /* 0x000b802017007988 */ /* 0x0001e80008000404 */
[----:B------:R4:W3:Y:S01]  /*7b00*/  @!P0 LDG.E.U16 R34, desc[UR8][R28.64] ;  /* 0x000000081c228981 */ /* 0x0008e2000c1e1500 */
[----:B0-----:R-:W-:-:S03]  /*7b10*/  PRMT R32, RZ, 0x7610, R32 ;  /* 0x00007610ff207816 */ /* 0x001fc60000000020 */
[----:B------:R0:W-:Y:S02]  /*7b20*/  STS.U16 [R23+UR4+0xf80], R31 ;  /* 0x000f801f17007988 */ /* 0x0001e40008000404 */
[----:B0-----:R-:W-:Y:S02]  /*7b30*/  PRMT R31, RZ, 0x7610, R31 ;  /* 0x00007610ff1f7816 */ /* 0x001fe4000000001f */
[----:B------:R0:W-:Y:S02]  /*7b40*/  STS.U16 [R23+UR4+0x1380], R30 ;  /* 0x0013801e17007988 */ /* 0x0001e40008000404 */
[----:B0-----:R-:W-:Y:S02]  /*7b50*/  PRMT R30, RZ, 0x7610, R30 ;  /* 0x00007610ff1e7816 */ /* 0x001fe4000000001e */
[----:B------:R-:W-:Y:S01]  /*7b60*/  PRMT R37, RZ, 0x7610, R37 ;  /* 0x00007610ff257816 */ /* 0x000fe20000000025 */
[----:B------:R0:W-:Y:S02]  /*7b70*/  STS.U16 [R23+UR4+0x1780], R145 ;  /* 0x0017809117007988 */ /* 0x0001e40008000404 */
[----:B0-----:R-:W-:-:S02]  /*7b80*/  PRMT R145, RZ, 0x7610, R145 ;  /* 0x00007610ff917816 */ /* 0x001fc40000000091 */
[----:B----4-:R-:W-:-:S05]  /*7b90*/  IADD3 R28, P1, R192, R22, RZ ;  /* 0x00000016c01c7210 */ /* 0x010fca0007f3e0ff */
[----:B------:R-:W-:-:S05]  /*7ba0*/  IMAD.X R29, R252, 0x1, R21, P1 ;  /* 0x00000001fc1d7824 */ /* 0x000fca00008e0615 */
[----:B------:R2:W4:Y:S02]  /*7bb0*/  @!P0 LDG.E.U16 R32, desc[UR8][R28.64] ;  /* 0x000000081c208981 */ /* 0x000524000c1e1500 */
[----:B--2---:R-:W-:-:S05]  /*7bc0*/  IADD3 R28, P1, R172, R22, RZ ;  /* 0x00000016ac1c7210 */ /* 0x004fca0007f3e0ff */
[----:B------:R-:W-:-:S05]  /*7bd0*/  IMAD.X R29, R244, 0x1, R21, P1 ;  /* 0x00000001f41d7824 */ /* 0x000fca00008e0615 */
[----:B------:R0:W2:Y:S02]  /*7be0*/  @!P0 LDG.E.U16 R31, desc[UR8][R28.64] ;  /* 0x000000081c1f8981 */ /* 0x0000a4000c1e1500 */
[----:B0-----:R-:W-:-:S05]  /*7bf0*/  IADD3 R28, P1, R191, R22, RZ ;  /* 0x00000016bf1c7210 */ /* 0x001fca0007f3e0ff */
[----:B------:R-:W-:-:S05]  /*7c00*/  IMAD.X R29, R236, 0x1, R21, P1 ;  /* 0x00000001ec1d7824 */ /* 0x000fca00008e0615 */
[----:B------:R0:W2:Y:S02]  /*7c10*/  @!P0 LDG.E.U16 R30, desc[UR8][R28.64] ;  /* 0x000000081c1e8981 */ /* 0x0000a4000c1e1500 */
[----:B0-----:R-:W-:-:S05]  /*7c20*/  IADD3 R28, P1, R205, R22, RZ ;  /* 0x00000016cd1c7210 */ /* 0x001fca0007f3e0ff */
[----:B------:R-:W-:-:S05]  /*7c30*/  IMAD.X R29, R168, 0x1, R21, P1 ;  /* 0x00000001a81d7824 */ /* 0x000fca00008e0615 */
[----:B------:R0:W2:Y:S02]  /*7c40*/  @!P0 LDG.E.U16 R37, desc[UR8][R28.64] ;  /* 0x000000081c258981 */ /* 0x0000a4000c1e1500 */
[----:B0-----:R-:W-:-:S05]  /*7c50*/  IADD3 R28, P1, R218, R22, RZ ;  /* 0x00000016da1c7210 */ /* 0x001fca0007f3e0ff */
[----:B------:R-:W-:-:S05]  /*7c60*/  IMAD.X R29, R160, 0x1, R21, P1 ;  /* 0x00000001a01d7824 */ /* 0x000fca00008e0615 */
[----:B------:R0:W2:Y:S04]  /*7c70*/  @!P0 LDG.E.U16 R145, desc[UR8][R28.64] ;  /* 0x000000081c918981 */ /* 0x0000a8000c1e1500 */
[----:B------:R-:W-:Y:S04]  /*7c80*/  STS.U16 [R23+UR4+0x1b80], R173 ;  /* 0x001b80ad17007988 */ /* 0x000fe80008000404 */
[----:B------:R-:W-:Y:S04]  /*7c90*/  STS.U16 [R23+UR4+0x1f80], R125 ;  /* 0x001f807d17007988 */ /* 0x000fe80008000404 */
[----:B------:R1:W-:Y:S04]  /*7ca0*/  STS.U16 [R183+UR4+0x3000], R185 ;  /* 0x003000b9b7007988 */ /* 0x0003e80008000404 */
[----:B-1----:R-:W2:Y:S01]  /*7cb0*/  LDL.LU R185, [R1+0x3c] ;  /* 0x00003c0001b97983 */ /* 0x002ea20000300800 */
[----:B0-----:R-:W0:Y:S03]  /*7cc0*/  S2R R28, SR_TID.X ;  /* 0x00000000001c7919 */ /* 0x001e260000002100 */
[----:B------:R1:W-:Y:S01]  /*7cd0*/  STS.U16 [R183+UR4+0x2000], R33 ;  /* 0x00200021b7007988 */ /* 0x0003e20008000404 */
[----:B------:R-:W2:Y:S03]  /*7ce0*/  S2UR UR6, SR_CgaCtaId ;  /* 0x00000000000679c3 */ /* 0x000ea60000008800 */
[----:B------:R-:W-:Y:S04]  /*7cf0*/  STS.U16 [R183+UR4+0x3800], R175 ;  /* 0x003800afb7007988 */ /* 0x000fe80008000404 */
[----:B------:R-:W-:Y:S01]  /*7d00*/  STS.U16 [R183+UR4+0x3c00], R184 ;  /* 0x003c00b8b7007988 */ /* 0x000fe20008000404 */
[C---:B0-----:R-:W-:Y:S01]  /*7d10*/  LOP3.LUT R23, R28.reuse, 0x7, RZ, 0xc0, !PT ;  /* 0x000000071c177812 */ /* 0x041fe200078ec0ff */
[----:B------:R-:W-:-:S04]  /*7d20*/  IMAD.SHL.U32 R29, R28, 0x2, RZ ;  /* 0x000000021c1d7824 */ /* 0x000fc800078e00ff */
[----:B------:R-:W-:Y:S02]  /*7d30*/  IMAD R23, R23, 0x90, RZ ;  /* 0x0000009017177824 */ /* 0x000fe400078e02ff */
[----:B-1----:R-:W-:-:S03]  /*7d40*/  IMAD.SHL.U32 R33, R28, 0x20, RZ ;  /* 0x000000201c217824 */ /* 0x002fc600078e00ff */
[C-C-:B------:R-:W-:Y:S02]  /*7d50*/  LOP3.LUT R124, R23.reuse, 0x30, R29.reuse, 0x78, !PT ;  /* 0x00000030177c7812 */ /* 0x140fe400078e781d */
[----:B------:R-:W-:Y:S01]  /*7d60*/  LOP3.LUT R23, R23, 0x10, R29, 0x78, !PT ;  /* 0x0000001017177812 */ /* 0x000fe200078e781d */
[C---:B------:R-:W-:Y:S01]  /*7d70*/  IMAD.SHL.U32 R29, R28.reuse, 0x40, RZ ;  /* 0x000000401c1d7824 */ /* 0x040fe200078e00ff */
[----:B------:R-:W-:Y:S01]  /*7d80*/  LOP3.LUT R28, R28, 0x3f, RZ, 0xc0, !PT ;  /* 0x0000003f1c1c7812 */ /* 0x000fe200078ec0ff */
[----:B------:R-:W-:Y:S01]  /*7d90*/  STS.U16 [R183+UR4+0x2400], R100 ;  /* 0x00240064b7007988 */ /* 0x000fe20008000404 */
[----:B------:R-:W-:-:S03]  /*7da0*/  LOP3.LUT R33, R33, 0x400, RZ, 0xc0, !PT ;  /* 0x0000040021217812 */ /* 0x000fc600078ec0ff */
[----:B------:R-:W-:Y:S01]  /*7db0*/  IMAD.SHL.U32 R28, R28, 0x2, RZ ;  /* 0x000000021c1c7824 */ /* 0x000fe200078e00ff */
[----:B------:R-:W-:Y:S01]  /*7dc0*/  STS.U16 [R183+UR4+0x2800], R101 ;  /* 0x00280065b7007988 */ /* 0x000fe20008000404 */
[----:B------:R-:W-:-:S03]  /*7dd0*/  LOP3.LUT R23, R23, 0x400, R29, 0xf8, !PT ;  /* 0x0000040017177812 */ /* 0x000fc600078ef81d */
[----:B------:R-:W-:Y:S01]  /*7de0*/  STS.U16 [R183+UR4+0x2c00], R130 ;  /* 0x002c0082b7007988 */ /* 0x000fe20008000404 */
[----:B------:R-:W-:-:S03]  /*7df0*/  LOP3.LUT R124, R124, R33, RZ, 0xfc, !PT ;  /* 0x000000217c7c7212 */ /* 0x000fc600078efcff */
[----:B------:R-:W-:Y:S01]  /*7e00*/  STS.U16 [R183+UR4+0x3400], R186 ;  /* 0x003400bab7007988 */ /* 0x000fe20008000404 */
[----:B------:R-:W-:-:S03]  /*7e10*/  LOP3.LUT R29, R28, 0x50, RZ, 0x3c, !PT ;  /* 0x000000501c1d7812 */ /* 0x000fc600078e3cff */
[----:B------:R-:W-:Y:S01]  /*7e20*/  STS.U16 [R146+UR4+0x3880], R176 ;  /* 0x003880b092007988 */ /* 0x000fe20008000404 */
[----:B------:R-:W-:-:S03]  /*7e30*/  LOP3.LUT R33, R28, 0x60, RZ, 0x3c, !PT ;  /* 0x000000601c217812 */ /* 0x000fc600078e3cff */
[----:B------:R-:W-:Y:S04]  /*7e40*/  STS.U16 [R146+UR4+0x3c80], R116 ;  /* 0x003c807492007988 */ /* 0x000fe80008000404 */
        /* <DEDUP_REMOVED lines=22> */
[----:B------:R0:W-:Y:S04]  /*7fb0*/  STS.U16 [R139+UR4+0x3600], R54 ;  /* 0x003600368b007988 */ /* 0x0001e80008000404 */
[----:B------:R-:W-:Y:S04]  /*7fc0*/  STS.U16 [R139+UR4+0x3a00], R179 ;  /* 0x003a00b38b007988 */ /* 0x000fe80008000404 */
[----:B------:R-:W-:Y:S01]  /*7fd0*/  STS.U16 [R139+UR4+0x3e00], R136 ;  /* 0x003e00888b007988 */ /* 0x000fe20008000404 */
[----:B0-----:R-:W-:-:S03]  /*7fe0*/  LOP3.LUT R54, R28, 0x70, RZ, 0x3c, !PT ;  /* 0x000000701c367812 */ /* 0x001fc600078e3cff */
        /* <DEDUP_REMOVED lines=23> */
[----:B---3--:R-:W-:Y:S04]  /*8160*/  STS.U16 [R54+UR4+0x2380], R34 ;  /* 0x0023802236007988 */ /* 0x008fe80008000404 */
[----:B----4-:R-:W-:Y:S04]  /*8170*/  STS.U16 [R54+UR4+0x2780], R32 ;  /* 0x0027802036007988 */ /* 0x010fe80008000404 */
[----:B--2---:R-:W-:Y:S04]  /*8180*/  STS.U16 [R54+UR4+0x2b80], R31 ;  /* 0x002b801f36007988 */ /* 0x004fe80008000404 */
[----:B------:R-:W-:Y:S04]  /*8190*/  STS.U16 [R54+UR4+0x2f80], R30 ;  /* 0x002f801e36007988 */ /* 0x000fe80008000404 */
[----:B------:R-:W-:Y:S04]  /*81a0*/  STS.U16 [R54+UR4+0x3380], R37 ;  /* 0x0033802536007988 */ /* 0x000fe80008000404 */
[----:B------:R-:W-:Y:S01]  /*81b0*/  STS.U16 [R54+UR4+0x3780], R145 ;  /* 0x0037809136007988 */ /* 0x000fe20008000404 */
[----:B------:R-:W-:-:S02]  /*81c0*/  UMOV UR5, 0x400 ;  /* 0x0000040000057882 */ /* 0x000fc40000000000 */
[----:B------:R-:W-:Y:S01]  /*81d0*/  ULEA UR5, UR6, UR5, 0x18 ;  /* 0x0000000506057291 */ /* 0x000fe2000f8ec03f */
[----:B------:R-:W-:Y:S01]  /*81e0*/  BAR.SYNC.DEFER_BLOCKING 0x0 ;  /* 0x0000000000007b1d */ /* 0x000fe20000010000 */
[C---:B------:R-:W-:Y:S02]  /*81f0*/  LOP3.LUT R169, R23.reuse, 0x20, RZ, 0x3c, !PT ;  /* 0x0000002017a97812 */ /* 0x040fe400078e3cff */
[C---:B0-----:R-:W-:Y:S02]  /*8200*/  LOP3.LUT R171, R23.reuse, 0x60, RZ, 0x3c, !PT ;  /* 0x0000006017ab7812 */ /* 0x041fe400078e3cff */
[----:B------:R-:W-:-:S03]  /*8210*/  LOP3.LUT R170, R23, 0x40, RZ, 0x3c, !PT ;  /* 0x0000004017aa7812 */ /* 0x000fc600078e3cff */
[----:B------:R-:W-:Y:S04]  /*8220*/  LDSM.16.MT88.4 R100, [R23+UR5] ;  /* 0x000000051764783b */ /* 0x000fe80008004200 */
[----:B------:R-:W0:Y:S04]  /*8230*/  LDSM.16.M88.4 R88, [R124+UR5+0x2000] ;  /* 0x002000057c58783b */ /* 0x000e280008000200 */
[----:B------:R-:W2:Y:S04]  /*8240*/  LDSM.16.M88.4 R36, [R124+UR5+0x2800] ;  /* 0x002800057c24783b */ /* 0x000ea80008000200 */
[----:B------:R-:W3:Y:S04]  /*8250*/  LDSM.16.M88.4 R32, [R124+UR5+0x3000] ;  /* 0x003000057c20783b */ /* 0x000ee80008000200 */
[----:B------:R-:W4:Y:S04]  /*8260*/  LDSM.16.M88.4 R28, [R124+UR5+0x3800] ;  /* 0x003800057c1c783b */ /* 0x000f280008000200 */
[----:B------:R-:W4:Y:S04]  /*8270*/  LDSM.16.MT88.4 R84, [R169+UR5] ;  /* 0x00000005a954783b */ /* 0x000f280008004200 */
[----:B------:R-:W4:Y:S04]  /*8280*/  LDSM.16.MT88.4 R52, [R171+UR5] ;  /* 0x00000005ab34783b */ /* 0x000f280008004200 */
[----:B------:R-:W4:Y:S04]  /*8290*/  LDSM.16.MT88.4 R76, [R170+UR5] ;  /* 0x00000005aa4c783b */ /* 0x000f280008004200 */
[----:B------:R-:W4:Y:S04]  /*82a0*/  LDSM.16.MT88.4 R68, [R23+UR5+0x800] ;  /* 0x000800051744783b */ /* 0x000f280008004200 */
[----:B------:R-:W4:Y:S01]  /*82b0*/  LDSM.16.MT88.4 R116, [R169+UR5+0x800] ;  /* 0x00080005a974783b */ /* 0x000f220008004200 */
[----:B-1----:R-:W-:-:S03]  /*82c0*/  LOP3.LUT R128, R124, 0x40, RZ, 0x3c, !PT ;  /* 0x000000407c807812 */ /* 0x002fc600078e3cff */
[----:B------:R-:W-:Y:S01]  /*82d0*/  LDSM.16.MT88.4 R144, [R170+UR5+0x1000] ;  /* 0x00100005aa90783b */ /* 0x000fe20008004200 */
[C---:B0-----:R-:W-:Y:S03]  /*82e0*/  HMMA.16816.F32 R56, R100.reuse, R88, R56 ;  /* 0x000000586438723c */ /* 0x041fe60000001838 */
[----:B------:R-:W-:Y:S04]  /*82f0*/  LDSM.16.M88.4 R124, [R128+UR5+0x3000] ;  /* 0x00300005807c783b */ /* 0x000fe80008000200 */
[----:B------:R-:W-:Y:S01]  /*8300*/  LDSM.16.MT88.4 R136, [R169+UR5+0x1000] ;  /* 0x00100005a988783b */ /* 0x000fe20008004200 */
[C---:B--2---:R-:W-:Y:S06]  /*8310*/  HMMA.16816.F32 R60, R100.reuse, R36, R60 ;  /* 0x00000024643c723c */ /* 0x044fec000000183c */
[C---:B---3--:R-:W-:Y:S06]  /*8320*/  HMMA.16816.F32 R64, R100.reuse, R32, R64 ;  /* 0x000000206440723c */ /* 0x048fec0000001840 */
[----:B----4-:R-:W-:Y:S01]  /*8330*/  HMMA.16816.F32 R72, R100, R28, R72 ;  /* 0x0000001c6448723c */ /* 0x010fe20000001848 */
[----:B------:R-:W-:Y:S05]  /*8340*/  LDSM.16.MT88.4 R100, [R170+UR5+0x800] ;  /* 0x00080005aa64783b */ /* 0x000fea0008004200 */
[C---:B------:R-:W-:Y:S06]  /*8350*/  HMMA.16816.F32 R80, R84.reuse, R88, R80 ;  /* 0x000000585450723c */ /* 0x040fec0000001850 */
[C---:B------:R-:W-:Y:S06]  /*8360*/  HMMA.16816.F32 R132, R84.reuse, R36, R132 ;  /* 0x000000245484723c */ /* 0x040fec0000001884 */
[C---:B------:R-:W-:Y:S06]  /*8370*/  HMMA.16816.F32 R140, R84.reuse, R32, R140 ;  /* 0x00000020548c723c */ /* 0x040fec000000188c */
[----:B------:R-:W-:Y:S01]  /*8380*/  HMMA.16816.F32 R120, R84, R28, R120 ;  /* 0x0000001c5478723c */ /* 0x000fe20000001878 */
[----:B------:R-:W-:Y:S05]  /*8390*/  LDSM.16.M88.4 R84, [R128+UR5+0x2800] ;  /* 0x002800058054783b */ /* 0x000fea0008000200 */
[C---:B------:R-:W-:Y:S06]  /*83a0*/  HMMA.16816.F32 R92, R52.reuse, R88, R92 ;  /* 0x00000058345c723c */ /* 0x040fec000000185c */
[C---:B------:R-:W-:Y:S06]  /*83b0*/  HMMA.16816.F32 R40, R52.reuse, R36, R40 ;  /* 0x000000243428723c */ /* 0x040fec0000001828 */
[C---:B------:R-:W-:Y:S06]  /*83c0*/  HMMA.16816.F32 R44, R52.reuse, R32, R44 ;  /* 0x00000020342c723c */ /* 0x040fec000000182c */
[----:B------:R-:W-:Y:S01]  /*83d0*/  HMMA.16816.F32 R48, R52, R28, R48 ;  /* 0x0000001c3430723c */ /* 0x000fe20000001830 */
[----:B------:R-:W0:Y:S05]  /*83e0*/  LDSM.16.MT88.4 R52, [R171+UR5+0x800] ;  /* 0x00080005ab34783b */ /* 0x000e2a0008004200 */
[C---:B------:R-:W-:Y:S06]  /*83f0*/  HMMA.16816.F32 R112, R76.reuse, R88, R112 ;  /* 0x000000584c70723c */ /* 0x040fec0000001870 */
[C---:B------:R-:W-:Y:S06]  /*8400*/  HMMA.16816.F32 R108, R76.reuse, R36, R108 ;  /* 0x000000244c6c723c */ /* 0x040fec000000186c */
[C---:B------:R-:W-:Y:S06]  /*8410*/  HMMA.16816.F32 R104, R76.reuse, R32, R104 ;  /* 0x000000204c68723c */ /* 0x040fec0000001868 */
[----:B------:R-:W-:Y:S01]  /*8420*/  HMMA.16816.F32 R96, R76, R28, R96 ;  /* 0x0000001c4c60723c */ /* 0x000fe20000001860 */
[----:B------:R-:W-:Y:S04]  /*8430*/  LDSM.16.M88.4 R76, [R128+UR5+0x2000] ;  /* 0x00200005804c783b */ /* 0x000fe80008000200 */
[----:B------:R-:W-:Y:S01]  /*8440*/  LDSM.16.M88.4 R128, [R128+UR5+0x3800] ;  /* 0x003800058080783b */ /* 0x000fe20008000200 */
[C---:B------:R-:W-:Y:S06]  /*8450*/  HMMA.16816.F32 R56, R68.reuse, R90, R56 ;  /* 0x0000005a4438723c */ /* 0x040fec0000001838 */
[C---:B------:R-:W-:Y:S06]  /*8460*/  HMMA.16816.F32 R60, R68.reuse, R38, R60 ;  /* 0x00000026443c723c */ /* 0x040fec000000183c */
[C---:B------:R-:W-:Y:S06]  /*8470*/  HMMA.16816.F32 R64, R68.reuse, R34, R64 ;  /* 0x000000224440723c */ /* 0x040fec0000001840 */
[----:B------:R-:W-:Y:S01]  /*8480*/  HMMA.16816.F32 R68, R68, R30, R72 ;  /* 0x0000001e4444723c */ /* 0x000fe20000001848 */
[----:B------:R-:W1:Y:S05]  /*8490*/  LDSM.16.MT88.4 R72, [R23+UR5+0x1000] ;  /* 0x001000051748783b */ /* 0x000e6a0008004200 */
[C---:B------:R-:W-:Y:S06]  /*84a0*/  HMMA.16816.F32 R80, R116.reuse, R90, R80 ;  /* 0x0000005a7450723c */ /* 0x040fec0000001850 */
[C---:B------:R-:W-:Y:S06]  /*84b0*/  HMMA.16816.F32 R132, R116.reuse, R38, R132 ;  /* 0x000000267484723c */ /* 0x040fec0000001884 */
[C---:B------:R-:W-:Y:S06]  /*84c0*/  HMMA.16816.F32 R140, R116.reuse, R34, R140 ;  /* 0x00000022748c723c */ /* 0x040fec000000188c */
[----:B------:R-:W-:Y:S01]  /*84d0*/  HMMA.16816.F32 R120, R116, R30, R120 ;  /* 0x0000001e7478723c */ /* 0x000fe20000001878 */
[----:B------:R-:W2:Y:S05]  /*84e0*/  LDSM.16.MT88.4 R116, [R171+UR5+0x1000] ;  /* 0x00100005ab74783b */ /* 0x000eaa0008004200 */
[C---:B0-----:R-:W-:Y:S06]  /*84f0*/  HMMA.16816.F32 R92, R52.reuse, R90, R92 ;  /* 0x0000005a345c723c */ /* 0x041fec000000185c */
[C---:B------:R-:W-:Y:S06]  /*8500*/  HMMA.16816.F32 R40, R52.reuse, R38, R40 ;  /* 0x000000263428723c */ /* 0x040fec0000001828 */
[C---:B------:R-:W-:Y:S06]  /*8510*/  HMMA.16816.F32 R44, R52.reuse, R34, R44 ;  /* 0x00000022342c723c */ /* 0x040fec000000182c */
[----:B------:R-:W-:Y:S01]  /*8520*/  HMMA.16816.F32 R52, R52, R30, R48 ;  /* 0x0000001e3434723c */ /* 0x000fe20000001830 */
[----:B------:R-:W-:Y:S05]  /*8530*/  LDSM.16.MT88.4 R48, [R171+UR5+0x1800] ;  /* 0x00180005ab30783b */ /* 0x000fea0008004200 */
[C---:B------:R-:W-:Y:S06]  /*8540*/  HMMA.16816.F32 R112, R100.reuse, R90, R112 ;  /* 0x0000005a6470723c */ /* 0x040fec0000001870 */
[C---:B------:R-:W-:Y:S01]  /*8550*/  HMMA.16816.F32 R108, R100.reuse, R38, R108 ;  /* 0x00000026646c723c */ /* 0x040fe2000000186c */
[----:B------:R0:W3:Y:S05]  /*8560*/  LDSM.16.MT88.4 R36, [R23+UR5+0x1800] ;  /* 0x001800051724783b */ /* 0x0000ea0008004200 */
[----:B------:R-:W-:Y:S01]  /*8570*/  HMMA.16816.F32 R104, R100, R34, R104 ;  /* 0x000000226468723c */ /* 0x000fe20000001868 */
[----:B------:R4:W3:Y:S01]  /*8580*/  LDSM.16.MT88.4 R32, [R169+UR5+0x1800] ;  /* 0x00180005a920783b */ /* 0x0008e20008004200 */
[----:B------:R-:W-:-:S02]  /*8590*/  IMAD.MOV.U32 R173, RZ, RZ, R193 ;  /* 0x000000ffffad7224 */ /* 0x000fc400078e00c1 */
[----:B------:R-:W-:Y:S01]  /*85a0*/  IMAD.MOV.U32 R175, RZ, RZ, R192 ;  /* 0x000000ffffaf7224 */ /* 0x000fe200078e00c0 */
[----:B------:R-:W-:Y:S01]  /*85b0*/  MOV R184, R191 ;  /* 0x000000bf00b87202 */ /* 0x000fe20000000f00 */
[----:B------:R-:W-:Y:S01]  /*85c0*/  HMMA.16816.F32 R96, R100, R30, R96 ;  /* 0x0000001e6460723c */ /* 0x000fe20000001860 */
[----:B------:R3:W3:Y:S01]  /*85d0*/  LDSM.16.MT88.4 R28, [R170+UR5+0x1800] ;  /* 0x00180005aa1c783b */ /* 0x0006e20008004200 */
[----:B------:R-:W-:Y:S01]  /*85e0*/  IMAD.MOV.U32 R89, RZ, RZ, R172 ;  /* 0x000000ffff597224 */ /* 0x000fe200078e00ac */
[----:B0-----:R-:W0:Y:S01]  /*85f0*/  LDC R23, c[0x0][0x238] ;  /* 0x00008e00ff177b82 */ /* 0x001e220000000800 */
[----:B----4-:R-:W-:Y:S02]  /*8600*/  IMAD.MOV.U32 R169, RZ, RZ, R168 ;  /* 0x000000ffffa97224 */ /* 0x010fe400078e00a8 */
[----:B------:R-:W-:Y:S01]  /*8610*/  IMAD.MOV.U32 R168, RZ, RZ, R205 ;  /* 0x000000ffffa87224 */ /* 0x000fe200078e00cd */
[----:B-1----:R-:W-:Y:S01]  /*8620*/  HMMA.16816.F32 R56, R72, R76, R56 ;  /* 0x0000004c4838723c */ /* 0x002fe20000001838 */
[----:B------:R-:W-:-:S02]  /*8630*/  IMAD.MOV.U32 R205, RZ, RZ, R204 ;  /* 0x000000ffffcd7224 */ /* 0x000fc400078e00cc */
[----:B------:R-:W-:Y:S02]  /*8640*/  IMAD.MOV.U32 R204, RZ, RZ, R243 ;  /* 0x000000ffffcc7224 */ /* 0x000fe400078e00f3 */
[----:B------:R-:W4:Y:S01]  /*8650*/  LDL.LU R243, [R1+0x108] ;  /* 0x0001080001f37983 */ /* 0x000f220000300800 */
[C---:B------:R-:W-:Y:S03]  /*8660*/  HMMA.16816.F32 R60, R72.reuse, R84, R60 ;  /* 0x00000054483c723c */ /* 0x040fe6000000183c */
[----:B------:R-:W4:Y:S03]  /*8670*/  LDL.LU R88, [R1+0x5c] ;  /* 0x00005c0001587983 */ /* 0x000f260000300800 */
[C---:B------:R-:W-:Y:S01]  /*8680*/  HMMA.16816.F32 R64, R72.reuse, R124, R64 ;  /* 0x0000007c4840723c */ /* 0x040fe20000001840 */
[----:B------:R-:W4:Y:S05]  /*8690*/  LDL.LU R103, [R1+0x68] ;  /* 0x0000680001677983 */ /* 0x000f2a0000300800 */
[----:B------:R-:W-:Y:S06]  /*86a0*/  HMMA.16816.F32 R68, R72, R128, R68 ;  /* 0x000000804844723c */ /* 0x000fec0000001844 */
[C---:B--2---:R-:W-:Y:S06]  /*86b0*/  HMMA.16816.F32 R92, R116.reuse, R76, R92 ;  /* 0x0000004c745c723c */ /* 0x044fec000000185c */
[C---:B------:R-:W-:Y:S06]  /*86c0*/  HMMA.16816.F32 R40, R116.reuse, R84, R40 ;  /* 0x000000547428723c */ /* 0x040fec0000001828 */
[C---:B------:R-:W-:Y:S06]  /*86d0*/  HMMA.16816.F32 R44, R116.reuse, R124, R44 ;  /* 0x0000007c742c723c */ /* 0x040fec000000182c */
[----:B------:R-:W-:Y:S06]  /*86e0*/  HMMA.16816.F32 R52, R116, R128, R52 ;  /* 0x000000807434723c */ /* 0x000fec0000001834 */
[C---:B------:R-:W-:Y:S06]  /*86f0*/  HMMA.16816.F32 R112, R144.reuse, R76, R112 ;  /* 0x0000004c9070723c */ /* 0x040fec0000001870 */
[C---:B------:R-:W-:Y:S06]  /*8700*/  HMMA.16816.F32 R108, R144.reuse, R84, R108 ;  /* 0x00000054906c723c */ /* 0x040fec000000186c */
[C---:B------:R-:W-:Y:S06]  /*8710*/  HMMA.16816.F32 R104, R144.reuse, R124, R104 ;  /* 0x0000007c9068723c */ /* 0x040fec0000001868 */
[----:B------:R-:W-:Y:S01]  /*8720*/  HMMA.16816.F32 R96, R144, R128, R96 ;  /* 0x000000809060723c */ /* 0x000fe20000001860 */
[----:B------:R-:W2:Y:S05]  /*8730*/  LDL.LU R146, [R1+0x7c] ;  /* 0x00007c0001927983 */ /* 0x000eaa0000300800 */
[C---:B------:R-:W-:Y:S06]  /*8740*/  HMMA.16816.F32 R80, R136.reuse, R76, R80 ;  /* 0x0000004c8850723c */ /* 0x040fec0000001850 */
[C---:B------:R-:W-:Y:S06]  /*8750*/  HMMA.16816.F32 R132, R136.reuse, R84, R132 ;  /* 0x000000548884723c */ /* 0x040fec0000001884 */
[C---:B------:R-:W-:Y:S06]  /*8760*/  HMMA.16816.F32 R140, R136.reuse, R124, R140 ;  /* 0x0000007c888c723c */ /* 0x040fec000000188c */
[----:B------:R-:W-:Y:S01]  /*8770*/  HMMA.16816.F32 R120, R136, R128, R120 ;  /* 0x000000808878723c */ /* 0x000fe20000001878 */
[----:B------:R-:W4:Y:S04]  /*8780*/  LDL.LU R136, [R1] ;  /* 0x0000000001887983 */ /* 0x000f280000300800 */
[----:B------:R-:W4:Y:S04]  /*8790*/  LDL.LU R137, [R1+0x84] ;  /* 0x0000840001897983 */ /* 0x000f280000300800 */
[----:B------:R-:W4:Y:S04]  /*87a0*/  LDL.LU R138, [R1+0x4] ;  /* 0x00000400018a7983 */ /* 0x000f280000300800 */
[----:B------:R-:W4:Y:S01]  /*87b0*/  LDL.LU R139, [R1+0x88] ;  /* 0x00008800018b7983 */ /* 0x000f220000300800 */
[----:B------:R-:W-:-:S03]  /*87c0*/  MOV R102, R173 ;  /* 0x000000ad00667202 */ /* 0x000fc60000000f00 */
[----:B------:R-:W4:Y:S04]  /*87d0*/  LDL.LU R171, [R1+0x8] ;  /* 0x0000080001ab7983 */ /* 0x000f280000300800 */
[----:B---3--:R-:W3:Y:S04]  /*87e0*/  LDL.LU R170, [R1+0x8c] ;  /* 0x00008c0001aa7983 */ /* 0x008ee80000300800 */
[----:B------:R-:W3:Y:S01]  /*87f0*/  LDL.LU R180, [R1+0xc] ;  /* 0x00000c0001b47983 */ /* 0x000ee20000300800 */
[----:B------:R-:W-:-:S03]  /*8800*/  IMAD.MOV.U32 R147, RZ, RZ, R175 ;  /* 0x000000ffff937224 */ /* 0x000fc600078e00af */
[----:B------:R-:W3:Y:S04]  /*8810*/  LDL.LU R179, [R1+0x90] ;  /* 0x0000900001b37983 */ /* 0x000ee80000300800 */
[----:B------:R-:W3:Y:S04]  /*8820*/  LDL.LU R173, [R1+0x14] ;  /* 0x0000140001ad7983 */ /* 0x000ee80000300800 */
[----:B------:R-:W3:Y:S01]  /*8830*/  LDL.LU R172, [R1+0x9c] ;  /* 0x00009c0001ac7983 */ /* 0x000ee20000300800 */
[----:B------:R-:W-:-:S03]  /*8840*/  IMAD.MOV.U32 R183, RZ, RZ, R190 ;  /* 0x000000ffffb77224 */ /* 0x000fc600078e00be */
[----:B------:R-:W3:Y:S04]  /*8850*/  LDL.LU R174, [R1+0x1c] ;  /* 0x00001c0001ae7983 */ /* 0x000ee80000300800 */
[----:B------:R-:W3:Y:S04]  /*8860*/  LDL.LU R175, [R1+0xa0] ;  /* 0x0000a00001af7983 */ /* 0x000ee80000300800 */
[----:B------:R-:W3:Y:S04]  /*8870*/  LDL.LU R177, [R1+0x20] ;  /* 0x0000200001b17983 */ /* 0x000ee80000300800 */
[----:B------:R-:W3:Y:S04]  /*8880*/  LDL.LU R176, [R1+0xa4] ;  /* 0x0000a40001b07983 */ /* 0x000ee80000300800 */
[----:B------:R-:W3:Y:S01]  /*8890*/  LDL.LU R178, [R1+0x24] ;  /* 0x0000240001b27983 */ /* 0x000ee20000300800 */
[----:B------:R-:W-:Y:S03]  /*88a0*/  HMMA.16816.F32 R56, R36, R78, R56 ;  /* 0x0000004e2438723c */ /* 0x000fe60000001838 */
[----:B------:R-:W3:Y:S01]  /*88b0*/  LDL.LU R181, [R1+0xa8] ;  /* 0x0000a80001b57983 */ /* 0x000ee20000300800 */
[----:B------:R-:W-:-:S03]  /*88c0*/  IMAD.MOV.U32 R101, RZ, RZ, R183 ;  /* 0x000000ffff657224 */ /* 0x000fc600078e00b7 */
[----:B------:R-:W3:Y:S01]  /*88d0*/  LDL.LU R187, [R1+0x28] ;  /* 0x0000280001bb7983 */ /* 0x000ee20000300800 */
[C---:B------:R-:W-:Y:S03]  /*88e0*/  HMMA.16816.F32 R60, R36.reuse, R86, R60 ;  /* 0x00000056243c723c */ /* 0x040fe6000000183c */
[----:B------:R-:W3:Y:S03]  /*88f0*/  LDL.LU R182, [R1+0xac] ;  /* 0x0000ac0001b67983 */ /* 0x000ee60000300800 */
[C---:B------:R-:W-:Y:S01]  /*8900*/  HMMA.16816.F32 R64, R36.reuse, R126, R64 ;  /* 0x0000007e2440723c */ /* 0x040fe20000001840 */
[----:B------:R-:W3:Y:S04]  /*8910*/  LDL.LU R186, [R1+0x2c] ;  /* 0x00002c0001ba7983 */ /* 0x000ee80000300800 */
[----:B------:R-:W3:Y:S01]  /*8920*/  LDL.LU R183, [R1+0xb4] ;  /* 0x0000b40001b77983 */ /* 0x000ee20000300800 */
[----:B------:R-:W-:Y:S01]  /*8930*/  HMMA.16816.F32 R72, R36, R130, R68 ;  /* 0x000000822448723c */ /* 0x000fe20000001844 */
[----:B------:R-:W-:-:S05]  /*8940*/  IMAD.MOV.U32 R76, RZ, RZ, R250 ;  /* 0x000000ffff4c7224 */ /* 0x000fca00078e00fa */
[C---:B------:R-:W-:Y:S01]  /*8950*/  HMMA.16816.F32 R92, R48.reuse, R78, R92 ;  /* 0x0000004e305c723c */ /* 0x040fe2000000185c */
[----:B------:R-:W-:Y:S02]  /*8960*/  IMAD.MOV.U32 R38, RZ, RZ, R185 ;  /* 0x000000ffff267224 */ /* 0x000fe400078e00b9 */
[----:B------:R-:W3:Y:S03]  /*8970*/  LDL.LU R185, [R1+0x30] ;  /* 0x0000300001b97983 */ /* 0x000ee60000300800 */
[----:B------:R-:W-:Y:S01]  /*8980*/  HMMA.16816.F32 R40, R48, R86, R40 ;  /* 0x000000563028723c */ /* 0x000fe20000001828 */
[----:B------:R-:W-:-:S05]  /*8990*/  IMAD.MOV.U32 R68, RZ, RZ, R249 ;  /* 0x000000ffff447224 */ /* 0x000fca00078e00f9 */
[----:B------:R-:W-:Y:S01]  /*89a0*/  HMMA.16816.F32 R44, R48, R126, R44 ;  /* 0x0000007e302c723c */ /* 0x000fe2000000182c */
[----:B------:R-:W-:-:S05]  /*89b0*/  IMAD.MOV.U32 R70, RZ, RZ, R188 ;  /* 0x000000ffff467224 */ /* 0x000fca00078e00bc */
[----:B------:R-:W-:Y:S01]  /*89c0*/  HMMA.16816.F32 R48, R48, R130, R52 ;  /* 0x000000823030723c */ /* 0x000fe20000001834 */
[----:B------:R-:W-:-:S06]  /*89d0*/  IMAD.MOV.U32 R84, RZ, RZ, R251 ;  /* 0x000000ffff547224 */ /* 0x000fcc00078e00fb */
[----:B------:R-:W-:Y:S02]  /*89e0*/  IMAD.MOV.U32 R52, RZ, RZ, R184 ;  /* 0x000000ffff347224 */ /* 0x000fe400078e00b8 */
[----:B------:R-:W3:Y:S01]  /*89f0*/  LDL.LU R184, [R1+0xb8] ;  /* 0x0000b80001b87983 */ /* 0x000ee20000300800 */
[-C--:B------:R-:W-:Y:S03]  /*8a00*/  HMMA.16816.F32 R80, R32, R78.reuse, R80 ;  /* 0x0000004e2050723c */ /* 0x080fe60000001850 */
[----:B------:R-:W3:Y:S01]  /*8a10*/  LDL.LU R249, [R1+0x104] ;  /* 0x0001040001f97983 */ /* 0x000ee20000300800 */
[----:B------:R-:W-:Y:S02]  /*8a20*/  IMAD.MOV.U32 R90, RZ, RZ, R102 ;  /* 0x000000ffff5a7224 */ /* 0x000fe400078e0066 */
[----:B------:R-:W-:Y:S01]  /*8a30*/  HMMA.16816.F32 R112, R28, R78, R112 ;  /* 0x0000004e1c70723c */ /* 0x000fe20000001870 */
[----:B------:R-:W4:Y:S01]  /*8a40*/  LDL.LU R188, [R1+0x100] ;  /* 0x0001000001bc7983 */ /* 0x000f220000300800 */
[----:B------:R-:W-:-:S03]  /*8a50*/  IMAD.MOV.U32 R102, RZ, RZ, R19 ;  /* 0x000000ffff667224 */ /* 0x000fc600078e0013 */
[----:B------:R-:W3:Y:S02]  /*8a60*/  LDL.LU R250, [R1+0xfc] ;  /* 0x0000fc0001fa7983 */ /* 0x000ee40000300800 */
[----:B------:R-:W-:Y:S02]  /*8a70*/  IMAD.MOV.U32 R78, RZ, RZ, R189 ;  /* 0x000000ffff4e7224 */ /* 0x000fe400078e00bd */
[----:B------:R-:W3:Y:S01]  /*8a80*/  LDL.LU R189, [R1+0xf8] ;  /* 0x0000f80001bd7983 */ /* 0x000ee20000300800 */
[----:B------:R-:W-:-:S03]  /*8a90*/  IMAD.MOV.U32 R116, RZ, RZ, R20 ;  /* 0x000000ffff747224 */ /* 0x000fc600078e0014 */
[----:B------:R-:W3:Y:S04]  /*8aa0*/  LDL.LU R251, [R1+0xf4] ;  /* 0x0000f40001fb7983 */ /* 0x000ee80000300800 */
[----:B------:R-:W3:Y:S04]  /*8ab0*/  LDL.LU R19, [R1+0xf0] ;  /* 0x0000f00001137983 */ /* 0x000ee80000300800 */
[----:B------:R-:W3:Y:S01]  /*8ac0*/  LDL.LU R20, [R1+0xec] ;  /* 0x0000ec0001147983 */ /* 0x000ee20000300800 */
[----:B------:R-:W-:Y:S01]  /*8ad0*/  HMMA.16816.F32 R140, R32, R126, R140 ;  /* 0x0000007e208c723c */ /* 0x000fe2000000188c */
[----:B------:R-:W-:-:S05]  /*8ae0*/  IMAD.MOV.U32 R128, RZ, RZ, R147 ;  /* 0x000000ffff807224 */ /* 0x000fca00078e0093 */
[----:B------:R-:W-:Y:S07]  /*8af0*/  HMMA.16816.F32 R104, R28, R126, R104 ;  /* 0x0000007e1c68723c */ /* 0x000fee0000001868 */
[----:B--2---:R-:W-:Y:S02]  /*8b00*/  IMAD.MOV.U32 R126, RZ, RZ, R146 ;  /* 0x000000ffff7e7224 */ /* 0x004fe400078e0092 */
[----:B----4-:R-:W-:Y:S02]  /*8b10*/  IMAD.MOV.U32 R118, RZ, RZ, R188 ;  /* 0x000000ffff767224 */ /* 0x010fe400078e00bc */
[----:B------:R-:W2:Y:S01]  /*8b20*/  LDL.LU R188, [R1+0xe8] ;  /* 0x0000e80001bc7983 */ /* 0x000ea20000300800 */
[----:B---3--:R-:W-:-:S03]  /*8b30*/  IMAD.MOV.U32 R124, RZ, RZ, R189 ;  /* 0x000000ffff7c7224 */ /* 0x008fc600078e00bd */
[----:B------:R-:W3:Y:S01]  /*8b40*/  LDL.LU R189, [R1+0xe4] ;  /* 0x0000e40001bd7983 */ /* 0x000ee20000300800 */
[----:B------:R-:W-:-:S03]  /*8b50*/  IMAD.MOV.U32 R147, RZ, RZ, R19 ;  /* 0x000000ffff937224 */ /* 0x000fc600078e0013 */
[----:B------:R-:W4:Y:S01]  /*8b60*/  LDL.LU R19, [R1+0xe0] ;  /* 0x0000e00001137983 */ /* 0x000f220000300800 */
[----:B------:R-:W-:-:S03]  /*8b70*/  IMAD.MOV.U32 R146, RZ, RZ, R20 ;  /* 0x000000ffff927224 */ /* 0x000fc600078e0014 */
[----:B------:R-:W4:Y:S01]  /*8b80*/  LDL.LU R20, [R1+0xdc] ;  /* 0x0000dc0001147983 */ /* 0x000f220000300800 */
[----:B------:R-:W-:Y:S02]  /*8b90*/  IMAD.MOV.U32 R216, RZ, RZ, R0 ;  /* 0x000000ffffd87224 */ /* 0x000fe400078e0000 */
[----:B------:R-:W1:Y:S01]  /*8ba0*/  LDC R0, c[0x0][0x23c] ;  /* 0x00008f00ff007b82 */ /* 0x000e620000000800 */
[----:B------:R-:W-:Y:S01]  /*8bb0*/  IMAD.MOV.U32 R36, RZ, RZ, R8 ;  /* 0x000000ffff247224 */ /* 0x000fe200078e0008 */
[----:B------:R-:W-:Y:S01]  /*8bc0*/  HMMA.16816.F32 R120, R32, R130, R120 ;  /* 0x000000822078723c */ /* 0x000fe20000001878 */
[----:B------:R-:W-:Y:S02]  /*8bd0*/  IMAD.MOV.U32 R37, RZ, RZ, R152 ;  /* 0x000000ffff257224 */ /* 0x000fe400078e0098 */
[----:B------:R-:W-:-:S03]  /*8be0*/  IMAD.MOV.U32 R39, RZ, RZ, R234 ;  /* 0x000000ffff277224 */ /* 0x000fc600078e00ea */
[----:B------:R-:W-:Y:S01]  /*8bf0*/  HMMA.16816.F32 R96, R28, R130, R96 ;  /* 0x000000821c60723c */ /* 0x000fe20000001860 */
[----:B------:R-:W-:Y:S02]  /*8c00*/  IMAD.MOV.U32 R190, RZ, RZ, R7 ;  /* 0x000000ffffbe7224 */ /* 0x000fe400078e0007 */
[----:B------:R-:W-:Y:S02]  /*8c10*/  IMAD.MOV.U32 R192, RZ, RZ, R6 ;  /* 0x000000ffffc07224 */ /* 0x000fe400078e0006 */
[----:B------:R-:W-:Y:S02]  /*8c20*/  IMAD.MOV.U32 R53, RZ, RZ, R236 ;  /* 0x000000ffff357224 */ /* 0x000fe400078e00ec */
[----:B------:R-:W-:Y:S02]  /*8c30*/  IMAD.MOV.U32 R130, RZ, RZ, R137 ;  /* 0x000000ffff827224 */ /* 0x000fe400078e0089 */
[----:B------:R-:W-:Y:S02]  /*8c40*/  IMAD.MOV.U32 R131, RZ, RZ, R136 ;  /* 0x000000ffff837224 */ /* 0x000fe400078e0088 */
[----:B------:R-:W-:-:S02]  /*8c50*/  IMAD.MOV.U32 R136, RZ, RZ, R139 ;  /* 0x000000ffff887224 */ /* 0x000fc400078e008b */
[----:B------:R-:W-:Y:S02]  /*8c60*/  IMAD.MOV.U32 R137, RZ, RZ, R138 ;  /* 0x000000ffff897224 */ /* 0x000fe400078e008a */
[----:B-1----:R-:W-:Y:S01]  /*8c70*/  IMAD.SHL.U32 R0, R0, 0x40, RZ ;  /* 0x0000004000007824 */ /* 0x002fe200078e00ff */
[----:B------:R-:W-:Y:S01]  /*8c80*/  MOV R138, R170 ;  /* 0x000000aa008a7202 */ /* 0x000fe20000000f00 */
[----:B------:R-:W-:Y:S02]  /*8c90*/  IMAD.MOV.U32 R144, RZ, RZ, R179 ;  /* 0x000000ffff907224 */ /* 0x000fe400078e00b3 */
[----:B------:R-:W-:Y:S02]  /*8ca0*/  IMAD.MOV.U32 R54, RZ, RZ, R101 ;  /* 0x000000ffff367224 */ /* 0x000fe400078e0065 */
[----:B------:R-:W-:Y:S02]  /*8cb0*/  IMAD.MOV.U32 R55, RZ, RZ, R237 ;  /* 0x000000ffff377224 */ /* 0x000fe400078e00ed */
[----:B------:R-:W-:-:S02]  /*8cc0*/  IMAD.MOV.U32 R139, RZ, RZ, R171 ;  /* 0x000000ffff8b7224 */ /* 0x000fc400078e00ab */
[----:B------:R-:W-:Y:S02]  /*8cd0*/  IMAD.MOV.U32 R145, RZ, RZ, R180 ;  /* 0x000000ffff917224 */ /* 0x000fe400078e00b4 */
[----:B------:R-:W-:Y:S02]  /*8ce0*/  IMAD.MOV.U32 R179, RZ, RZ, R178 ;  /* 0x000000ffffb37224 */ /* 0x000fe400078e00b2 */
[----:B------:R-:W-:Y:S01]  /*8cf0*/  IMAD.WIDE R6, R0, 0x2, R36 ;  /* 0x0000000200067825 */ /* 0x000fe200078e0224 */
[----:B------:R-:W-:-:S03]  /*8d00*/  LOP3.LUT R215, R215, R214, RZ, 0x3c, !PT ;  /* 0x000000d6d7d77212 */ /* 0x000fc600078e3cff */
[----:B0-----:R-:W-:Y:S02]  /*8d10*/  IMAD.SHL.U32 R23, R23, 0x40, RZ ;  /* 0x0000004017177824 */ /* 0x001fe400078e00ff */
[----:B------:R-:W-:Y:S02]  /*8d20*/  IMAD.MOV.U32 R69, RZ, RZ, R238 ;  /* 0x000000ffff457224 */ /* 0x000fe400078e00ee */
[----:B------:R-:W-:Y:S02]  /*8d30*/  IMAD.MOV.U32 R171, RZ, RZ, R173 ;  /* 0x000000ffffab7224 */ /* 0x000fe400078e00ad */
[----:B------:R-:W-:Y:S02]  /*8d40*/  IMAD.MOV.U32 R178, RZ, RZ, R181 ;  /* 0x000000ffffb27224 */ /* 0x000fe400078e00b5 */
[----:B------:R-:W-:Y:S02]  /*8d50*/  IMAD.MOV.U32 R180, RZ, RZ, R182 ;  /* 0x000000ffffb47224 */ /* 0x000fe400078e00b6 */
[----:B------:R-:W-:Y:S01]  /*8d60*/  IMAD.WIDE R36, R0, 0x2, R204 ;  /* 0x0000000200247825 */ /* 0x000fe200078e02cc */
[----:B------:R-:W-:Y:S03]  /*8d70*/  HMMA.16816.F32 R132, R32, R86, R132 ;  /* 0x000000562084723c */ /* 0x000fe60000001884 */
[----:B------:R-:W-:-:S02]  /*8d80*/  IMAD.MOV.U32 R71, RZ, RZ, R239 ;  /* 0x000000ffff477224 */ /* 0x000fc400078e00ef */
[----:B------:R-:W-:Y:S02]  /*8d90*/  IMAD.MOV.U32 R181, RZ, RZ, R187 ;  /* 0x000000ffffb57224 */ /* 0x000fe400078e00bb */
[----:B------:R-:W-:Y:S02]  /*8da0*/  IMAD.MOV.U32 R182, RZ, RZ, R183 ;  /* 0x000000ffffb67224 */ /* 0x000fe400078e00b7 */
[----:B------:R-:W-:Y:S01]  /*8db0*/  IMAD.WIDE R38, R0, 0x2, R38 ;  /* 0x0000000200267825 */ /* 0x000fe200078e0226 */
[----:B------:R-:W-:Y:S03]  /*8dc0*/  HMMA.16816.F32 R108, R28, R86, R108 ;  /* 0x000000561c6c723c */ /* 0x000fe6000000186c */
[----:B------:R-:W-:Y:S02]  /*8dd0*/  IMAD.MOV.U32 R77, RZ, RZ, R240 ;  /* 0x000000ffff4d7224 */ /* 0x000fe400078e00f0 */
[----:B------:R-:W-:-:S02]  /*8de0*/  IMAD.MOV.U32 R183, RZ, RZ, R186 ;  /* 0x000000ffffb77224 */ /* 0x000fc400078e00ba */
[----:B------:R-:W-:Y:S01]  /*8df0*/  IMAD.WIDE R52, R0, 0x2, R52 ;  /* 0x0000000200347825 */ /* 0x000fe200078e0234 */
[----:B------:R-:W-:-:S03]  /*8e00*/  LOP3.LUT R214, R215, R214, RZ, 0x3c, !PT ;  /* 0x000000d6d7d67212 */ /* 0x000fc600078e3cff */
[----:B------:R-:W-:Y:S02]  /*8e10*/  IMAD.MOV.U32 R79, RZ, RZ, R241 ;  /* 0x000000ffff4f7224 */ /* 0x000fe400078e00f1 */
[----:B------:R-:W-:Y:S01]  /*8e20*/  IMAD.WIDE R54, R0, 0x2, R54 ;  /* 0x0000000200367825 */ /* 0x000fe200078e0236 */
[----:B------:R-:W-:-:S03]  /*8e30*/  MOV R91, R245 ;  /* 0x000000f5005b7202 */ /* 0x000fc60000000f00 */
[----:B------:R-:W-:-:S04]  /*8e40*/  IMAD.WIDE R24, R23, 0x2, R24 ;  /* 0x0000000217187825 */ /* 0x000fc800078e0218 */
[----:B------:R-:W-:Y:S02]  /*8e50*/  IMAD.MOV.U32 R85, RZ, RZ, R242 ;  /* 0x000000ffff557224 */ /* 0x000fe400078e00f2 */
[----:B------:R-:W-:Y:S02]  /*8e60*/  IMAD.MOV.U32 R86, RZ, RZ, R88 ;  /* 0x000000ffff567224 */ /* 0x000fe400078e0058 */
[----:B------:R-:W-:-:S04]  /*8e70*/  IMAD.WIDE R68, R0, 0x2, R68 ;  /* 0x0000000200447825 */ /* 0x000fc800078e0244 */
[----:B------:R-:W-:Y:S02]  /*8e80*/  IMAD.MOV.U32 R87, RZ, RZ, R243 ;  /* 0x000000ffff577224 */ /* 0x000fe400078e00f3 */
[----:B------:R-:W-:Y:S02]  /*8e90*/  IMAD.MOV.U32 R88, RZ, RZ, R89 ;  /* 0x000000ffff587224 */ /* 0x000fe400078e0059 */
[----:B------:R-:W-:Y:S01]  /*8ea0*/  IMAD.WIDE R70, R0, 0x2, R70 ;  /* 0x0000000200467825 */ /* 0x000fe200078e0246 */
[----:B------:R-:W-:-:S03]  /*8eb0*/  LOP3.LUT R215, R215, R214, RZ, 0x3c, !PT ;  /* 0x000000d6d7d77212 */ /* 0x000fc600078e3cff */
[----:B------:R-:W-:Y:S02]  /*8ec0*/  IMAD.MOV.U32 R89, RZ, RZ, R244 ;  /* 0x000000ffff597224 */ /* 0x000fe400078e00f4 */
[----:B------:R-:W-:-:S04]  /*8ed0*/  IMAD.WIDE R76, R0, 0x2, R76 ;  /* 0x00000002004c7825 */ /* 0x000fc800078e024c */
[----:B------:R-:W-:-:S04]  /*8ee0*/  IMAD.WIDE R78, R0, 0x2, R78 ;  /* 0x00000002004e7825 */ /* 0x000fc800078e024e */
[----:B------:R-:W-:Y:S02]  /*8ef0*/  IMAD.MOV.U32 R235, RZ, RZ, R24 ;  /* 0x000000ffffeb7224 */ /* 0x000fe400078e0018 */
[----:B------:R-:W-:Y:S02]  /*8f00*/  IMAD.MOV.U32 R23, RZ, RZ, R25 ;  /* 0x000000ffff177224 */ /* 0x000fe400078e0019 */
[----:B------:R-:W-:Y:S02]  /*8f10*/  IMAD.MOV.U32 R100, RZ, RZ, R103 ;  /* 0x000000ffff647224 */ /* 0x000fe400078e0067 */
[----:B------:R-:W-:Y:S02]  /*8f20*/  IMAD.MOV.U32 R101, RZ, RZ, R246 ;  /* 0x000000ffff657224 */ /* 0x000fe400078e00f6 */
[----:B------:R-:W-:-:S04]  /*8f30*/  IMAD.WIDE R84, R0, 0x2, R84 ;  /* 0x0000000200547825 */ /* 0x000fc800078e0254 */
[----:B------:R-:W-:Y:S02]  /*8f40*/  IMAD.MOV.U32 R24, RZ, RZ, R18 ;  /* 0x000000ffff187224 */ /* 0x000fe400078e0012 */
[----:B------:R-:W-:Y:S02]  /*8f50*/  IMAD.MOV.U32 R25, RZ, RZ, R12 ;  /* 0x000000ffff197224 */ /* 0x000fe400078e000c */
[----:B------:R-:W-:Y:S02]  /*8f60*/  IMAD.MOV.U32 R103, RZ, RZ, R247 ;  /* 0x000000ffff677224 */ /* 0x000fe400078e00f7 */
[----:B------:R-:W-:-:S04]  /*8f70*/  IMAD.WIDE R86, R0, 0x2, R86 ;  /* 0x0000000200567825 */ /* 0x000fc800078e0256 */
[----:B------:R-:W-:Y:S02]  /*8f80*/  IMAD.MOV.U32 R117, RZ, RZ, R248 ;  /* 0x000000ffff757224 */ /* 0x000fe400078e00f8 */
[----:B------:R-:W-:-:S04]  /*8f90*/  IMAD.WIDE R88, R0, 0x2, R88 ;  /* 0x0000000200587825 */ /* 0x000fc800078e0258 */
[----:B------:R-:W-:-:S04]  /*8fa0*/  IMAD.WIDE R90, R0, 0x2, R90 ;  /* 0x00000002005a7825 */ /* 0x000fc800078e025a */
[----:B------:R-:W-:Y:S02]  /*8fb0*/  IMAD.MOV.U32 R30, RZ, RZ, R13 ;  /* 0x000000ffff1e7224 */ /* 0x000fe400078e000d */
[----:B------:R-:W-:-:S04]  /*8fc0*/  IMAD.WIDE R100, R0, 0x2, R100 ;  /* 0x0000000200647825 */ /* 0x000fc800078e0264 */
[----:B------:R-:W-:-:S04]  /*8fd0*/  IMAD.WIDE R12, R0, 0x2, R24 ;  /* 0x00000002000c7825 */ /* 0x000fc800078e0218 */
[----:B------:R-:W-:-:S04]  /*8fe0*/  IMAD.WIDE R102, R0, 0x2, R102 ;  /* 0x0000000200667825 */ /* 0x000fc800078e0266 */
[----:B------:R-:W-:-:S04]  /*8ff0*/  IMAD.WIDE R24, R0, 0x2, R214 ;  /* 0x0000000200187825 */ /* 0x000fc800078e02d6 */
[----:B------:R-:W-:-:S04]  /*9000*/  IMAD.WIDE R116, R0, 0x2, R116 ;  /* 0x0000000200747825 */ /* 0x000fc800078e0274 */
[----:B------:R-:W-:Y:S02]  /*9010*/  IMAD.MOV.U32 R215, RZ, RZ, R24 ;  /* 0x000000ffffd77224 */ /* 0x000fe400078e0018 */
[----:B--2---:R-:W-:Y:S02]  /*9020*/  IMAD.MOV.U32 R170, RZ, RZ, R188 ;  /* 0x000000ffffaa7224 */ /* 0x004fe400078e00bc */
[----:B------:R-:W2:Y:S01]  /*9030*/  LDL.LU R188, [R1+0xd8] ;  /* 0x0000d80001bc7983 */ /* 0x000ea20000300800 */
[----:B---3--:R-:W-:-:S03]  /*9040*/  IMAD.MOV.U32 R173, RZ, RZ, R189 ;  /* 0x000000ffffad7224 */ /* 0x008fc600078e00bd */
[----:B------:R-:W2:Y:S01]  /*9050*/  LDL.LU R189, [R1+0xd4] ;  /* 0x0000d40001bd7983 */ /* 0x000ea20000300800 */
[----:B----4-:R-:W-:-:S03]  /*9060*/  IMAD.MOV.U32 R187, RZ, RZ, R19 ;  /* 0x000000ffffbb7224 */ /* 0x010fc600078e0013 */
[----:B------:R-:W3:Y:S01]  /*9070*/  LDL.LU R19, [R1+0xd0] ;  /* 0x0000d00001137983 */ /* 0x000ee20000300800 */
[----:B------:R-:W-:-:S03]  /*9080*/  IMAD.MOV.U32 R186, RZ, RZ, R20 ;  /* 0x000000ffffba7224 */ /* 0x000fc600078e0014 */
[----:B------:R0:W5:Y:S04]  /*9090*/  LDL.LU R20, [R1+0xcc] ;  /* 0x0000cc0001147983 */ /* 0x0001680000300800 */
[----:B------:R-:W-:Y:S04]  /*90a0*/  STL [R1+0x38], R36 ;  /* 0x0000382401007387 */ /* 0x000fe80000100800 */
        /* <DEDUP_REMOVED lines=14> */
[----:B------:R-:W4:Y:S01]  /*9190*/  LDL.LU R24, [R1+0xc0] ;  /* 0x0000c00001187983 */ /* 0x000f220000300800 */
[----:B------:R-:W-:-:S02]  /*91a0*/  IMAD.MOV.U32 R119, RZ, RZ, R249 ;  /* 0x000000ffff777224 */ /* 0x000fc400078e00f9 */
[----:B------:R-:W-:Y:S02]  /*91b0*/  IMAD.MOV.U32 R125, RZ, RZ, R250 ;  /* 0x000000ffff7d7224 */ /* 0x000fe400078e00fa */
[----:B------:R-:W-:Y:S02]  /*91c0*/  IMAD.MOV.U32 R127, RZ, RZ, R251 ;  /* 0x000000ffff7f7224 */ /* 0x000fe400078e00fb */
[----:B------:R-:W-:Y:S02]  /*91d0*/  IMAD.MOV.U32 R129, RZ, RZ, R252 ;  /* 0x000000ffff817224 */ /* 0x000fe400078e00fc */
[----:B------:R-:W-:-:S04]  /*91e0*/  IMAD.WIDE R118, R0, 0x2, R118 ;  /* 0x0000000200767825 */ /* 0x000fc800078e0276 */
[----:B------:R-:W-:Y:S01]  /*91f0*/  IMAD.WIDE R124, R0, 0x2, R124 ;  /* 0x00000002007c7825 */ /* 0x000fe200078e027c */
[----:B------:R-:W-:-:S03]  /*9200*/  LOP3.LUT R175, R175, R174, RZ, 0x3c, !PT ;  /* 0x000000aeafaf7212 */ /* 0x000fc600078e3cff */
[C---:B------:R-:W-:Y:S01]  /*9210*/  IMAD.WIDE R126, R0.reuse, 0x2, R126 ;  /* 0x00000002007e7825 */ /* 0x040fe200078e027e */
[----:B------:R-:W-:Y:S03]  /*9220*/  STL [R1+0x74], R118 ;  /* 0x0000747601007387 */ /* 0x000fe60000100800 */
[C---:B------:R-:W-:Y:S01]  /*9230*/  IMAD.WIDE R128, R0.reuse, 0x2, R128 ;  /* 0x0000000200807825 */ /* 0x040fe200078e0280 */
[----:B------:R-:W-:Y:S03]  /*9240*/  STL [R1+0x78], R124 ;  /* 0x0000787c01007387 */ /* 0x000fe60000100800 */
[C---:B------:R-:W-:Y:S01]  /*9250*/  IMAD.WIDE R130, R0.reuse, 0x2, R130 ;  /* 0x0000000200827825 */ /* 0x040fe200078e0282 */
[----:B------:R-:W-:Y:S03]  /*9260*/  STL [R1+0x7c], R126 ;  /* 0x00007c7e01007387 */ /* 0x000fe60000100800 */
[----:B------:R-:W-:Y:S01]  /*9270*/  IMAD.WIDE R136, R0, 0x2, R136 ;  /* 0x0000000200887825 */ /* 0x000fe200078e0288 */
[----:B------:R-:W-:Y:S01]  /*9280*/  STL [R1+0x80], R128 ;  /* 0x0000808001007387 */ /* 0x000fe20000100800 */
[----:B------:R-:W-:-:S02]  /*9290*/  LOP3.LUT R174, R175, R174, RZ, 0x3c, !PT ;  /* 0x000000aeafae7212 */ /* 0x000fc400078e3cff */
[C---:B------:R-:W-:Y:S01]  /*92a0*/  IMAD.WIDE R138, R0.reuse, 0x2, R138 ;  /* 0x00000002008a7825 */ /* 0x040fe200078e028a */
[----:B------:R-:W-:Y:S03]  /*92b0*/  STL [R1+0x84], R130 ;  /* 0x0000848201007387 */ /* 0x000fe60000100800 */
[C---:B------:R-:W-:Y:S01]  /*92c0*/  IMAD.WIDE R144, R0.reuse, 0x2, R144 ;  /* 0x0000000200907825 */ /* 0x040fe200078e0290 */
[----:B------:R-:W-:Y:S01]  /*92d0*/  STL [R1], R131 ;  /* 0x0000008301007387 */ /* 0x000fe20000100800 */
[----:B------:R-:W-:Y:S02]  /*92e0*/  LOP3.LUT R175, R175, R174, RZ, 0x3c, !PT ;  /* 0x000000aeafaf7212 */ /* 0x000fe400078e3cff */
[C---:B------:R-:W-:Y:S01]  /*92f0*/  IMAD.WIDE R146, R0.reuse, 0x2, R146 ;  /* 0x0000000200927825 */ /* 0x040fe200078e0292 */
[----:B------:R-:W-:Y:S04]  /*9300*/  STL [R1+0x88], R136 ;  /* 0x0000888801007387 */ /* 0x000fe80000100800 */
[----:B------:R-:W-:Y:S01]  /*9310*/  STL [R1+0x4], R137 ;  /* 0x0000048901007387 */ /* 0x000fe20000100800 */
[----:B------:R-:W-:-:S03]  /*9320*/  IMAD.WIDE R170, R0, 0x2, R170 ;  /* 0x0000000200aa7825 */ /* 0x000fc600078e02aa */
[----:B------:R-:W-:Y:S01]  /*9330*/  STL [R1+0x8c], R138 ;  /* 0x00008c8a01007387 */ /* 0x000fe20000100800 */
[----:B------:R-:W-:-:S03]  /*9340*/  IMAD.WIDE R172, R0, 0x2, R172 ;  /* 0x0000000200ac7825 */ /* 0x000fc600078e02ac */
[----:B------:R-:W-:Y:S01]  /*9350*/  STL [R1+0x8], R139 ;  /* 0x0000088b01007387 */ /* 0x000fe20000100800 */
[----:B------:R-:W-:-:S03]  /*9360*/  IMAD.WIDE R174, R0, 0x2, R174 ;  /* 0x0000000200ae7825 */ /* 0x000fc600078e02ae */
[----:B------:R-:W-:Y:S04]  /*9370*/  STL [R1+0x90], R144 ;  /* 0x0000909001007387 */ /* 0x000fe80000100800 */
[----:B------:R-:W-:Y:S01]  /*9380*/  STL [R1+0xc], R145 ;  /* 0x00000c9101007387 */ /* 0x000fe20000100800 */
[----:B------:R-:W-:-:S03]  /*9390*/  IMAD.WIDE R176, R0, 0x2, R176 ;  /* 0x0000000200b07825 */ /* 0x000fc600078e02b0 */
[----:B------:R-:W-:Y:S01]  /*93a0*/  STL [R1+0x94], R146 ;  /* 0x0000949201007387 */ /* 0x000fe20000100800 */
[----:B------:R-:W-:-:S03]  /*93b0*/  LOP3.LUT R207, R207, R206, RZ, 0x3c, !PT ;  /* 0x000000cecfcf7212 */ /* 0x000fc600078e3cff */
[----:B------:R-:W-:Y:S01]  /*93c0*/  STL [R1+0x10], R147 ;  /* 0x0000109301007387 */ /* 0x000fe20000100800 */
[----:B------:R-:W-:-:S03]  /*93d0*/  LOP3.LUT R213, R213, R212, RZ, 0x3c, !PT ;  /* 0x000000d4d5d57212 */ /* 0x000fc600078e3cff */
[----:B------:R-:W-:Y:S01]  /*93e0*/  STL [R1+0x98], R170 ;  /* 0x000098aa01007387 */ /* 0x000fe20000100800 */
[----:B------:R-:W-:Y:S01]  /*93f0*/  LOP3.LUT R211, R211, R210, RZ, 0x3c, !PT ;  /* 0x000000d2d3d37212 */ /* 0x000fe200078e3cff */
[----:B------:R-:W-:Y:S02]  /*9400*/  IMAD.WIDE R178, R0, 0x2, R178 ;  /* 0x0000000200b27825 */ /* 0x000fe400078e02b2 */
[----:B------:R-:W-:Y:S01]  /*9410*/  STL [R1+0x14], R171 ;  /* 0x000014ab01007387 */ /* 0x000fe20000100800 */
[----:B------:R-:W-:Y:S01]  /*9420*/  LOP3.LUT R209, R209, R208, RZ, 0x3c, !PT ;  /* 0x000000d0d1d17212 */ /* 0x000fe200078e3cff */
[----:B------:R-:W-:Y:S02]  /*9430*/  IMAD.MOV.U32 R28, RZ, RZ, R17 ;  /* 0x000000ffff1c7224 */ /* 0x000fe400078e0011 */
[----:B------:R-:W-:Y:S01]  /*9440*/  STL [R1+0x9c], R172 ;  /* 0x00009cac01007387 */ /* 0x000fe20000100800 */
[----:B------:R-:W-:Y:S01]  /*9450*/  IMAD.MOV.U32 R29, RZ, RZ, R10 ;  /* 0x000000ffff1d7224 */ /* 0x000fe200078e000a */
[----:B------:R-:W-:Y:S01]  /*9460*/  MOV R32, R11 ;  /* 0x0000000b00207202 */ /* 0x000fe20000000f00 */
[----:B------:R-:W-:Y:S01]  /*9470*/  IMAD.MOV.U32 R31, RZ, RZ, R149 ;  /* 0x000000ffff1f7224 */ /* 0x000fe200078e0095 */
[----:B------:R-:W-:Y:S01]  /*9480*/  STL [R1+0x18], R173 ;  /* 0x000018ad01007387 */ /* 0x000fe20000100800 */
[----:B------:R-:W-:Y:S01]  /*9490*/  IMAD.MOV.U32 R17, RZ, RZ, R26 ;  /* 0x000000ffff117224 */ /* 0x000fe200078e001a */
[----:B------:R-:W-:Y:S01]  /*94a0*/  LOP3.LUT R206, R207, R206, RZ, 0x3c, !PT ;  /* 0x000000cecfce7212 */ /* 0x000fe200078e3cff */
[----:B------:R-:W-:Y:S01]  /*94b0*/  IMAD.MOV.U32 R203, RZ, RZ, R27 ;  /* 0x000000ffffcb7224 */ /* 0x000fe200078e001b */
[----:B------:R-:W-:Y:S01]  /*94c0*/  STL [R1+0xa0], R174 ;  /* 0x0000a0ae01007387 */ /* 0x000fe20000100800 */
[----:B------:R-:W-:-:S02]  /*94d0*/  IMAD.MOV.U32 R33, RZ, RZ, R150 ;  /* 0x000000ffff217224 */ /* 0x000fc400078e0096 */
[----:B------:R-:W-:Y:S01]  /*94e0*/  IMAD.WIDE R180, R0, 0x2, R180 ;  /* 0x0000000200b47825 */ /* 0x000fe200078e02b4 */
[----:B------:R-:W-:Y:S01]  /*94f0*/  STL [R1+0x1c], R175 ;  /* 0x00001caf01007387 */ /* 0x000fe20000100800 */
[----:B------:R-:W-:Y:S02]  /*9500*/  LOP3.LUT R212, R213, R212, RZ, 0x3c, !PT ;  /* 0x000000d4d5d47212 */ /* 0x000fe400078e3cff */
[----:B------:R-:W-:Y:S01]  /*9510*/  IMAD.MOV.U32 R26, RZ, RZ, R14 ;  /* 0x000000ffff1a7224 */ /* 0x000fe200078e000e */
[----:B------:R-:W-:Y:S01]  /*9520*/  STL [R1+0xa4], R176 ;  /* 0x0000a4b001007387 */ /* 0x000fe20000100800 */
[----:B------:R-:W-:Y:S01]  /*9530*/  IMAD.MOV.U32 R27, RZ, RZ, R148 ;  /* 0x000000ffff1b7224 */ /* 0x000fe200078e0094 */
[----:B------:R-:W-:Y:S01]  /*9540*/  LOP3.LUT R210, R211, R210, RZ, 0x3c, !PT ;  /* 0x000000d2d3d27212 */ /* 0x000fe200078e3cff */
[----:B------:R-:W-:Y:S01]  /*9550*/  IMAD.MOV.U32 R34, RZ, RZ, R9 ;  /* 0x000000ffff227224 */ /* 0x000fe200078e0009 */
[----:B------:R-:W-:Y:S01]  /*9560*/  LOP3.LUT R208, R209, R208, RZ, 0x3c, !PT ;  /* 0x000000d0d1d07212 */ /* 0x000fe200078e3cff */
[----:B------:R-:W-:Y:S01]  /*9570*/  IMAD.MOV.U32 R35, RZ, RZ, R151 ;  /* 0x000000ffff237224 */ /* 0x000fe200078e0097 */
[----:B------:R-:W-:Y:S01]  /*9580*/  STL [R1+0x20], R177 ;  /* 0x000020b101007387 */ /* 0x000fe20000100800 */
[----:B------:R-:W-:-:S02]  /*9590*/  IMAD.MOV.U32 R193, RZ, RZ, R154 ;  /* 0x000000ffffc17224 */ /* 0x000fc400078e009a */
[C---:B------:R-:W-:Y:S01]  /*95a0*/  IMAD.WIDE R182, R0.reuse, 0x2, R182 ;  /* 0x0000000200b67825 */ /* 0x040fe200078e02b6 */
[----:B------:R-:W-:Y:S01]  /*95b0*/  STL [R1+0xa8], R178 ;  /* 0x0000a8b201007387 */ /* 0x000fe20000100800 */
[----:B------:R-:W-:Y:S02]  /*95c0*/  LOP3.LUT R207, R207, R206, RZ, 0x3c, !PT ;  /* 0x000000cecfcf7212 */ /* 0x000fe400078e3cff */
[----:B------:R-:W-:Y:S01]  /*95d0*/  IMAD.MOV.U32 R202, RZ, RZ, R15 ;  /* 0x000000ffffca7224 */ /* 0x000fe200078e000f */
[----:B------:R-:W-:Y:S01]  /*95e0*/  STL [R1+0x24], R179 ;  /* 0x000024b301007387 */ /* 0x000fe20000100800 */
[----:B------:R-:W-:Y:S02]  /*95f0*/  IMAD.MOV.U32 R191, RZ, RZ, R153 ;  /* 0x000000ffffbf7224 */ /* 0x000fe400078e0099 */
[C---:B------:R-:W-:Y:S01]  /*9600*/  IMAD.WIDE R10, R0.reuse, 0x2, R28 ;  /* 0x00000002000a7825 */ /* 0x040fe200078e021c */
[----:B------:R-:W-:Y:S03]  /*9610*/  STL [R1+0xac], R180 ;  /* 0x0000acb401007387 */ /* 0x000fe60000100800 */
[----:B------:R-:W-:Y:S01]  /*9620*/  IMAD.WIDE R150, R0, 0x2, R30 ;  /* 0x0000000200967825 */ /* 0x000fe200078e021e */
[----:B------:R-:W-:Y:S01]  /*9630*/  MOV R217, R159 ;  /* 0x0000009f00d97202 */ /* 0x000fe20000000f00 */
[----:B------:R-:W-:Y:S02]  /*9640*/  STL [R1+0x28], R181 ;  /* 0x000028b501007387 */ /* 0x000fe40000100800 */
[----:B------:R-:W-:-:S02]  /*9650*/  IMAD.MOV.U32 R196, RZ, RZ, R4 ;  /* 0x000000ffffc47224 */ /* 0x000fc400078e0004 */
[----:B------:R-:W-:Y:S02]  /*9660*/  IMAD.MOV.U32 R197, RZ, RZ, R156 ;  /* 0x000000ffffc57224 */ /* 0x000fe400078e009c */
[----:B------:R-:W-:Y:S01]  /*9670*/  IMAD.WIDE R14, R0, 0x2, R16 ;  /* 0x00000002000e7825 */ /* 0x000fe200078e0210 */
[----:B------:R-:W-:-:S03]  /*9680*/  LOP3.LUT R213, R213, R212, RZ, 0x3c, !PT ;  /* 0x000000d4d5d57212 */ /* 0x000fc600078e3cff */
[----:B------:R-:W-:Y:S01]  /*9690*/  IMAD.WIDE R8, R0, 0x2, R32 ;  /* 0x0000000200087825 */ /* 0x000fe200078e0220 */
[----:B------:R-:W-:Y:S01]  /*96a0*/  LOP3.LUT R211, R211, R210, RZ, 0x3c, !PT ;  /* 0x000000d2d3d37212 */ /* 0x000fe200078e3cff */
[----:B------:R-:W-:Y:S01]  /*96b0*/  STL [R1+0xb4], R182 ;  /* 0x0000b4b601007387 */ /* 0x000fe20000100800 */
[----:B------:R-:W-:Y:S01]  /*96c0*/  LOP3.LUT R209, R209, R208, RZ, 0x3c, !PT ;  /* 0x000000d0d1d17212 */ /* 0x000fe200078e3cff */
[----:B------:R-:W-:Y:S02]  /*96d0*/  IMAD.MOV.U32 R194, RZ, RZ, R5 ;  /* 0x000000ffffc27224 */ /* 0x000fe400078e0005 */
[----:B------:R-:W-:Y:S02]  /*96e0*/  IMAD.MOV.U32 R195, RZ, RZ, R155 ;  /* 0x000000ffffc37224 */ /* 0x000fe400078e009b */
[----:B------:R-:W-:Y:S02]  /*96f0*/  IMAD.MOV.U32 R198, RZ, RZ, R2 ;  /* 0x000000ffffc67224 */ /* 0x000fe400078e0002 */
[----:B------:R-:W-:-:S02]  /*9700*/  IMAD.MOV.U32 R199, RZ, RZ, R158 ;  /* 0x000000ffffc77224 */ /* 0x000fc400078e009e */
[----:B------:R-:W-:Y:S02]  /*9710*/  IMAD.MOV.U32 R219, RZ, RZ, R160 ;  /* 0x000000ffffdb7224 */ /* 0x000fe400078e00a0 */
[----:B------:R-:W-:Y:S02]  /*9720*/  IMAD.MOV.U32 R223, RZ, RZ, R162 ;  /* 0x000000ffffdf7224 */ /* 0x000fe400078e00a2 */
[----:B------:R-:W-:Y:S02]  /*9730*/  IMAD.MOV.U32 R227, RZ, RZ, R164 ;  /* 0x000000ffffe37224 */ /* 0x000fe400078e00a4 */
[----:B------:R-:W-:Y:S02]  /*9740*/  IMAD.MOV.U32 R231, RZ, RZ, R166 ;  /* 0x000000ffffe77224 */ /* 0x000fe400078e00a6 */
[----:B------:R-:W-:-:S04]  /*9750*/  IMAD.WIDE R148, R0, 0x2, R26 ;  /* 0x0000000200947825 */ /* 0x000fc800078e021a */
[----:B------:R-:W-:-:S04]  /*9760*/  IMAD.WIDE R152, R0, 0x2, R34 ;  /* 0x0000000200987825 */ /* 0x000fc800078e0222 */
[----:B------:R-:W-:-:S04]  /*9770*/  IMAD.WIDE R184, R0, 0x2, R184 ;  /* 0x0000000200b87825 */ /* 0x000fc800078e02b8 */
[----:B------:R-:W-:Y:S01]  /*9780*/  IMAD.MOV.U32 R18, RZ, RZ, R12 ;  /* 0x000000ffff127224 */ /* 0x000fe200078e000c */
[----:B------:R-:W-:Y:S01]  /*9790*/  MOV R12, R13 ;  /* 0x0000000d000c7202 */ /* 0x000fe20000000f00 */
[----:B------:R-:W-:Y:S02]  /*97a0*/  IMAD.MOV.U32 R225, RZ, RZ, R163 ;  /* 0x000000ffffe17224 */ /* 0x000fe400078e00a3 */
[----:B------:R-:W-:-:S04]  /*97b0*/  IMAD.WIDE R4, R0, 0x2, R192 ;  /* 0x0000000200047825 */ /* 0x000fc800078e02c0 */
[----:B------:R-:W-:Y:S02]  /*97c0*/  IMAD.MOV.U32 R200, RZ, RZ, R3 ;  /* 0x000000ffffc87224 */ /* 0x000fe400078e0003 */
[----:B------:R-:W-:Y:S02]  /*97d0*/  IMAD.MOV.U32 R201, RZ, RZ, R157 ;  /* 0x000000ffffc97224 */ /* 0x000fe400078e009d */
[----:B------:R-:W-:Y:S02]  /*97e0*/  IMAD.MOV.U32 R221, RZ, RZ, R161 ;  /* 0x000000ffffdd7224 */ /* 0x000fe400078e00a1 */
[----:B------:R-:W-:Y:S02]  /*97f0*/  IMAD.MOV.U32 R229, RZ, RZ, R165 ;  /* 0x000000ffffe57224 */ /* 0x000fe400078e00a5 */
[----:B------:R-:W-:Y:S02]  /*9800*/  IMAD.MOV.U32 R233, RZ, RZ, R167 ;  /* 0x000000ffffe97224 */ /* 0x000fe400078e00a7 */
[----:B------:R-:W-:-:S04]  /*9810*/  IMAD.WIDE R154, R0, 0x2, R190 ;  /* 0x00000002009a7825 */ /* 0x000fc800078e02be */
[----:B------:R-:W-:-:S04]  /*9820*/  IMAD.WIDE R186, R0, 0x2, R186 ;  /* 0x0000000200ba7825 */ /* 0x000fc800078e02ba */
[----:B------:R-:W-:Y:S02]  /*9830*/  IMAD.MOV.U32 R17, RZ, RZ, R10 ;  /* 0x000000ffff117224 */ /* 0x000fe400078e000a */
[----:B------:R-:W-:Y:S02]  /*9840*/  IMAD.MOV.U32 R13, RZ, RZ, R150 ;  /* 0x000000ffff0d7224 */ /* 0x000fe400078e0096 */
[----:B------:R-:W-:-:S04]  /*9850*/  IMAD.WIDE R2, R0, 0x2, R196 ;  /* 0x0000000200027825 */ /* 0x000fc800078e02c4 */
[----:B------:R-:W-:Y:S02]  /*9860*/  IMAD.MOV.U32 R10, RZ, RZ, R11 ;  /* 0x000000ffff0a7224 */ /* 0x000fe400078e000b */
[----:B------:R-:W-:Y:S02]  /*9870*/  IMAD.MOV.U32 R16, RZ, RZ, R14 ;  /* 0x000000ffff107224 */ /* 0x000fe400078e000e */
[----:B------:R-:W-:Y:S02]  /*9880*/  IMAD.MOV.U32 R150, RZ, RZ, R9 ;  /* 0x000000ffff967224 */ /* 0x000fe400078e0009 */
[----:B------:R-:W-:-:S04]  /*9890*/  IMAD.WIDE R156, R0, 0x2, R194 ;  /* 0x00000002009c7825 */ /* 0x000fc800078e02c2 */
[----:B------:R-:W-:-:S04]  /*98a0*/  IMAD.WIDE R158, R0, 0x2, R198 ;  /* 0x00000002009e7825 */ /* 0x000fc800078e02c6 */
[----:B------:R-:W-:Y:S01]  /*98b0*/  IMAD.WIDE R160, R0, 0x2, R218 ;  /* 0x0000000200a07825 */ /* 0x000fe200078e02da */
[----:B--2---:R-:W-:-:S04]  /*98c0*/  LOP3.LUT R189, R189, R188, RZ, 0x3c, !PT ;  /* 0x000000bcbdbd7212 */ /* 0x004fc800078e3cff */
[----:B------:R-:W-:-:S04]  /*98d0*/  LOP3.LUT R188, R189, R188, RZ, 0x3c, !PT ;  /* 0x000000bcbdbc7212 */ /* 0x000fc800078e3cff */
[----:B------:R-:W-:Y:S01]  /*98e0*/  LOP3.LUT R189, R189, R188, RZ, 0x3c, !PT ;  /* 0x000000bcbdbd7212 */ /* 0x000fe200078e3cff */
[----:B------:R-:W-:-:S04]  /*98f0*/  IMAD.WIDE R162, R0, 0x2, R222 ;  /* 0x0000000200a27825 */ /* 0x000fc800078e02de */
[----:B------:R-:W-:-:S04]  /*9900*/  IMAD.WIDE R164, R0, 0x2, R226 ;  /* 0x0000000200a47825 */ /* 0x000fc800078e02e2 */
[----:B------:R-:W-:-:S04]  /*9910*/  IMAD.WIDE R166, R0, 0x2, R230 ;  /* 0x0000000200a67825 */ /* 0x000fc800078e02e6 */
[----:B------:R-:W-:-:S04]  /*9920*/  IMAD.WIDE R188, R0, 0x2, R188 ;  /* 0x0000000200bc7825 */ /* 0x000fc800078e02bc */
[----:B------:R-:W-:Y:S02]  /*9930*/  IMAD.MOV.U32 R14, RZ, RZ, R148 ;  /* 0x000000ffff0e7224 */ /* 0x000fe400078e0094 */
[----:B------:R-:W-:Y:S02]  /*9940*/  IMAD.MOV.U32 R11, RZ, RZ, R8 ;  /* 0x000000ffff0b7224 */ /* 0x000fe400078e0008 */
[----:B------:R-:W-:Y:S02]  /*9950*/  IMAD.MOV.U32 R9, RZ, RZ, R152 ;  /* 0x000000ffff097224 */ /* 0x000fe400078e0098 */
[----:B------:R-:W-:-:S04]  /*9960*/  IMAD.WIDE R194, R0, 0x2, R224 ;  /* 0x0000000200c27825 */ /* 0x000fc800078e02e0 */
[----:B------:R-:W-:-:S04]  /*9970*/  IMAD.WIDE R168, R0, 0x2, R168 ;  /* 0x0000000200a87825 */ /* 0x000fc800078e02a8 */
[----:B------:R-:W-:-:S04]  /*9980*/  IMAD.WIDE R34, R0, 0x2, R206 ;  /* 0x0000000200227825 */ /* 0x000fc800078e02ce */
[----:B------:R-:W-:Y:S02]  /*9990*/  IMAD.MOV.U32 R148, RZ, RZ, R149 ;  /* 0x000000ffff947224 */ /* 0x000fe400078e0095 */
[----:B------:R-:W-:Y:S01]  /*99a0*/  IMAD.MOV.U32 R8, RZ, RZ, R6 ;  /* 0x000000ffff087224 */ /* 0x000fe200078e0006 */
[----:B------:R-:W-:Y:S01]  /*99b0*/  MOV R6, R4 ;  /* 0x0000000400067202 */ /* 0x000fe20000000f00 */
[----:B------:R-:W-:Y:S02]  /*99c0*/  IMAD.MOV.U32 R152, RZ, RZ, R7 ;  /* 0x000000ffff987224 */ /* 0x000fe400078e0007 */
[----:B------:R-:W-:-:S04]  /*99d0*/  IMAD.WIDE R202, R0, 0x2, R202 ;  /* 0x0000000200ca7825 */ /* 0x000fc800078e02ca */
[----:B------:R-:W-:-:S04]  /*99e0*/  IMAD.WIDE R200, R0, 0x2, R200 ;  /* 0x0000000200c87825 */ /* 0x000fc800078e02c8 */
[----:B------:R-:W-:-:S04]  /*99f0*/  IMAD.WIDE R198, R0, 0x2, R216 ;  /* 0x0000000200c67825 */ /* 0x000fc800078e02d8 */
[----:B----4-:R-:W-:-:S05]  /*9a00*/  VIADD R24, R24, 0xffffffff ;  /* 0xffffffff18187836 */ /* 0x010fca0000000000 */
[----:B------:R-:W-:Y:S01]  /*9a10*/  ISETP.NE.U32.AND P0, PT, R24, RZ, PT ;  /* 0x000000ff1800720c */ /* 0x000fe20003f05070 */
[----:B------:R-:W-:Y:S01]  /*9a20*/  STL [R1+0xc0], R24 ;  /* 0x0000c01801007387 */ /* 0x000fe20000100800 */
[----:B------:R-:W-:-:S03]  /*9a30*/  IMAD.WIDE R196, R0, 0x2, R220 ;  /* 0x0000000200c47825 */ /* 0x000fc600078e02dc */
[----:B------:R-:W-:Y:S01]  /*9a40*/  STL [R1+0x2c], R183 ;  /* 0x00002cb701007387 */ /* 0x000fe20000100800 */
[----:B------:R-:W-:-:S03]  /*9a50*/  IMAD.WIDE R192, R0, 0x2, R228 ;  /* 0x0000000200c07825 */ /* 0x000fc600078e02e4 */
[----:B------:R-:W-:Y:S01]  /*9a60*/  STL [R1+0xb8], R184 ;  /* 0x0000b8b801007387 */ /* 0x000fe20000100800 */
[----:B------:R-:W-:-:S03]  /*9a70*/  IMAD.WIDE R190, R0, 0x2, R232 ;  /* 0x0000000200be7825 */ /* 0x000fc600078e02e8 */
[----:B------:R-:W-:Y:S01]  /*9a80*/  STL [R1+0x30], R185 ;  /* 0x000030b901007387 */ /* 0x000fe20000100800 */
[----:B------:R-:W-:-:S03]  /*9a90*/  IMAD.WIDE R28, R0, 0x2, R212 ;  /* 0x00000002001c7825 */ /* 0x000fc600078e02d4 */
[----:B------:R-:W-:Y:S01]  /*9aa0*/  STL [R1+0xbc], R186 ;  /* 0x0000bcba01007387 */ /* 0x000fe20000100800 */
[----:B------:R-:W-:-:S04]  /*9ab0*/  IMAD.WIDE R30, R0, 0x2, R210 ;  /* 0x00000002001e7825 */ /* 0x000fc800078e02d2 */
[----:B------:R-:W-:Y:S01]  /*9ac0*/  IMAD.WIDE R32, R0, 0x2, R208 ;  /* 0x0000000200207825 */ /* 0x000fe200078e02d0 */
[----:B------:R-:W-:Y:S03]  /*9ad0*/  STL [R1+0x34], R187 ;  /* 0x000034bb01007387 */ /* 0x000fe60000100800 */
[----:B------:R-:W-:Y:S02]  /*9ae0*/  IMAD.MOV.U32 R149, RZ, RZ, R151 ;  /* 0x000000ffff957224 */ /* 0x000fe400078e0097 */
[----:B------:R-:W-:Y:S02]  /*9af0*/  IMAD.MOV.U32 R7, RZ, RZ, R154 ;  /* 0x000000ffff077224 */ /* 0x000fe400078e009a */
[----:B------:R-:W-:Y:S02]  /*9b00*/  IMAD.MOV.U32 R151, RZ, RZ, R153 ;  /* 0x000000ffff977224 */ /* 0x000fe400078e0099 */
[----:B------:R-:W-:-:S02]  /*9b10*/  IMAD.MOV.U32 R154, RZ, RZ, R5 ;  /* 0x000000ffff9a7224 */ /* 0x000fc400078e0005 */
[----:B------:R-:W-:Y:S01]  /*9b20*/  IMAD.MOV.U32 R4, RZ, RZ, R2 ;  /* 0x000000ffff047224 */ /* 0x000fe200078e0002 */
[----:B------:R1:W-:Y:S01]  /*9b30*/  STL [R1+0xb0], R188 ;  /* 0x0000b0bc01007387 */ /* 0x0003e20000100800 */
[----:B------:R-:W-:Y:S02]  /*9b40*/  IMAD.MOV.U32 R153, RZ, RZ, R155 ;  /* 0x000000ffff997224 */ /* 0x000fe400078e009b */
[----:B------:R-:W-:Y:S02]  /*9b50*/  IMAD.MOV.U32 R5, RZ, RZ, R156 ;  /* 0x000000ffff057224 */ /* 0x000fe400078e009c */
[----:B------:R-:W-:Y:S02]  /*9b60*/  IMAD.MOV.U32 R2, RZ, RZ, R158 ;  /* 0x000000ffff027224 */ /* 0x000fe400078e009e */
[----:B------:R-:W-:Y:S02]  /*9b70*/  IMAD.MOV.U32 R218, RZ, RZ, R160 ;  /* 0x000000ffffda7224 */ /* 0x000fe400078e00a0 */
[----:B------:R-:W-:-:S02]  /*9b80*/  IMAD.MOV.U32 R222, RZ, RZ, R162 ;  /* 0x000000ffffde7224 */ /* 0x000fc400078e00a2 */
[----:B------:R-:W-:Y:S02]  /*9b90*/  IMAD.MOV.U32 R226, RZ, RZ, R164 ;  /* 0x000000ffffe27224 */ /* 0x000fe400078e00a4 */
[----:B------:R-:W-:Y:S01]  /*9ba0*/  IMAD.MOV.U32 R230, RZ, RZ, R166 ;  /* 0x000000ffffe67224 */ /* 0x000fe200078e00a6 */
[----:B------:R-:W-:Y:S01]  /*9bb0*/  MOV R207, R34 ;  /* 0x0000002200cf7202 */ /* 0x000fe20000000f00 */
[----:B------:R-:W-:Y:S01]  /*9bc0*/  IMAD.MOV.U32 R26, RZ, RZ, R15 ;  /* 0x000000ffff1a7224 */ /* 0x000fe200078e000f */
[----:B------:R-:W-:Y:S01]  /*9bd0*/  MOV R251, R127 ;  /* 0x0000007f00fb7202 */ /* 0x000fe20000000f00 */
[----:B------:R-:W-:Y:S02]  /*9be0*/  IMAD.MOV.U32 R155, RZ, RZ, R157 ;  /* 0x000000ffff9b7224 */ /* 0x000fe400078e009d */
[----:B------:R-:W-:Y:S02]  /*9bf0*/  IMAD.MOV.U32 R156, RZ, RZ, R3 ;  /* 0x000000ffff9c7224 */ /* 0x000fe400078e0003 */
[----:B------:R-:W-:-:S02]  /*9c00*/  IMAD.MOV.U32 R158, RZ, RZ, R159 ;  /* 0x000000ffff9e7224 */ /* 0x000fc400078e009f */
[----:B------:R-:W-:Y:S02]  /*9c10*/  IMAD.MOV.U32 R160, RZ, RZ, R161 ;  /* 0x000000ffffa07224 */ /* 0x000fe400078e00a1 */
[----:B------:R-:W-:Y:S01]  /*9c20*/  IMAD.MOV.U32 R162, RZ, RZ, R163 ;  /* 0x000000ffffa27224 */ /* 0x000fe200078e00a3 */
[----:B------:R-:W-:Y:S01]  /*9c30*/  MOV R163, R195 ;  /* 0x000000c300a37202 */ /* 0x000fe20000000f00 */
        /* <DEDUP_REMOVED lines=43> */
[----:B-1----:R-:W-:Y:S02]  /*9ef0*/  IMAD.MOV.U32 R188, RZ, RZ, R189 ;  /* 0x000000ffffbc7224 */ /* 0x002fe400078e00bd */
[----:B---3--:R-:W-:Y:S01]  /*9f00*/  VIADD R19, R19, 0xffffffc0 ;  /* 0xffffffc013137836 */ /* 0x008fe20000000000 */
[----:B0-----:R-:W-:Y:S06]  /*9f10*/  @P0 BRA `(.L_x_2) ;  /* 0xffffffa800f80947 */ /* 0x001fec000383ffff */
[----:B------:R-:W-:Y:S02]  /*9f20*/  F2FP.F16.F32.PACK_AB R51, R51, R50 ;  /* 0x000000323333723e */ /* 0x000fe400000000ff */
[----:B------:R-:W-:Y:S02]  /*9f30*/  F2FP.F16.F32.PACK_AB R123, R123, R122 ;  /* 0x0000007a7b7b723e */ /* 0x000fe400000000ff */
[----:B------:R-:W-:Y:S02]  /*9f40*/  F2FP.F16.F32.PACK_AB R47, R47, R46 ;  /* 0x0000002e2f2f723e */ /* 0x000fe400000000ff */
[----:B------:R-:W-:Y:S02]  /*9f50*/  F2FP.F16.F32.PACK_AB R143, R143, R142 ;  /* 0x0000008e8f8f723e */ /* 0x000fe400000000ff */
[----:B------:R-:W-:Y:S02]  /*9f60*/  F2FP.F16.F32.PACK_AB R43, R43, R42 ;  /* 0x0000002a2b2b723e */ /* 0x000fe400000000ff */
[----:B------:R-:W-:-:S02]  /*9f70*/  F2FP.F16.F32.PACK_AB R135, R135, R134 ;  /* 0x000000868787723e */ /* 0x000fc400000000ff */
        /* <DEDUP_REMOVED lines=25> */
[----:B------:R-:W-:-:S07]  /*a110*/  F2FP.F16.F32.PACK_AB R80, R57, R56 ;  /* 0x000000383950723e */ /* 0x000fce00000000ff */
.L_x_1:
[----:B------:R-:W2:Y:S01]  /*a120*/  LDL.LU R5, [R1+0xc8] ;  /* 0x0000c80001057983 */ /* 0x000ea20000300800 */
[----:B------:R-:W0:Y:S01]  /*a130*/  S2R R2, SR_TID.X ;  /* 0x0000000000027919 */ /* 0x000e220000002100 */
[----:B------:R-:W1:Y:S01]  /*a140*/  S2UR UR5, SR_CgaCtaId ;  /* 0x00000000000579c3 */ /* 0x000e620000008800 */
[----:B------:R-:W-:Y:S01]  /*a150*/  UMOV UR4, 0x400 ;  /* 0x0000040000047882 */ /* 0x000fe20000000000 */
[----:B------:R-:W-:Y:S01]  /*a160*/  ULDC.64 UR6, c[0x0][0x228] ;  /* 0x00008a0000067ab9 */ /* 0x000fe20000000a00 */
[----:B------:R-:W3:Y:S01]  /*a170*/  LDL.LU R4, [R1+0xc4] ;  /* 0x0000c40001047983 */ /* 0x000ee20000300800 */
[C---:B-----5:R-:W-:Y:S02]  /*a180*/  VIADD R30, R20.reuse, 0x5 ;  /* 0x00000005141e7836 */ /* 0x060fe40000000000 */
[----:B------:R-:W-:Y:S01]  /*a190*/  VIADD R33, R20, 0x6 ;  /* 0x0000000614217836 */ /* 0x000fe20000000000 */
[----:B-1----:R-:W-:Y:S01]  /*a1a0*/  ULEA UR4, UR5, UR4, 0x18 ;  /* 0x0000000405047291 */ /* 0x002fe2000f8ec03f */
[C---:B0-----:R-:W-:Y:S01]  /*a1b0*/  IMAD.SHL.U32 R0, R2.reuse, 0x10, RZ ;  /* 0x0000001002007824 */ /* 0x041fe200078e00ff */
[----:B------:R-:W-:Y:S01]  /*a1c0*/  LOP3.LUT R3, R2, 0x3f, RZ, 0xc0, !PT ;  /* 0x0000003f02037812 */ /* 0x000fe200078ec0ff */
[----:B------:R-:W-:-:S03]  /*a1d0*/  VIADD R2, R20, 0x1 ;  /* 0x0000000114027836 */ /* 0x000fc60000000000 */
[----:B------:R-:W-:Y:S02]  /*a1e0*/  LOP3.LUT R0, R0, 0x1f0, RZ, 0xc0, !PT ;  /* 0x000001f000007812 */ /* 0x000fe400078ec0ff */
[----:B------:R-:W-:Y:S01]  /*a1f0*/  LEA R3, R3, UR4, 0x4 ;  /* 0x0000000403037c11 */ /* 0x000fe2000f8e20ff */
[----:B------:R-:W-:Y:S01]  /*a200*/  BAR.SYNC.DEFER_BLOCKING 0x0 ;  /* 0x0000000000007b1d */ /* 0x000fe20000010000 */
[----:B--2---:R-:W-:Y:S01]  /*a210*/  IADD3 R32, R0, UR4, R5 ;  /* 0x0000000400207c10 */ /* 0x004fe2000fffe005 */
[----:B------:R-:W-:-:S04]  /*a220*/  VIADD R0, R20, 0x2 ;  /* 0x0000000214007836 */ /* 0x000fc80000000000 */
[----:B------:R-:W-:Y:S01]  /*a230*/  ULDC UR4, c[0x0][0x244] ;  /* 0x0000910000047ab9 */ /* 0x000fe20000000800 */
[----:B------:R-:W-:Y:S01]  /*a240*/  STSM.16.M88.4 [R32], R80 ;  /* 0x0000005020007844 */ /* 0x000fe20000000200 */
[----:B---3--:R-:W-:-:S03]  /*a250*/  ISETP.GE.AND P0, PT, R4, UR6, PT ;  /* 0x0000000604007c0c */ /* 0x008fc6000bf06270 */
[----:B------:R-:W-:Y:S01]  /*a260*/  STSM.16.M88.4 [R32+0x200], R92 ;  /* 0x0002005c20007844 */ /* 0x000fe20000000200 */
[----:B------:R-:W-:Y:S01]  /*a270*/  ULDC UR6, c[0x0][0x248] ;  /* 0x0000920000067ab9 */ /* 0x000fe20000000800 */
[----:B------:R-:W-:Y:S01]  /*a280*/  BAR.SYNC.DEFER_BLOCKING 0x0 ;  /* 0x0000000000007b1d */ /* 0x000fe20000010000 */
[----:B------:R-:W-:Y:S01]  /*a290*/  ISETP.LT.AND P2, PT, R2, UR7, !P0 ;  /* 0x0000000702007c0c */ /* 0x000fe2000c741270 */
[----:B------:R-:W-:Y:S01]  /*a2a0*/  VIADD R2, R20, 0x3 ;  /* 0x0000000314027836 */ /* 0x000fe20000000000 */
[----:B------:R-:W-:Y:S01]  /*a2b0*/  ISETP.LT.AND P1, PT, R0, UR7, !P0 ;  /* 0x0000000700007c0c */ /* 0x000fe2000c721270 */
[C---:B------:R-:W-:Y:S02]  /*a2c0*/  VIADD R0, R20.reuse, 0x4 ;  /* 0x0000000414007836 */ /* 0x040fe40000000000 */
[----:B------:R-:W-:Y:S01]  /*a2d0*/  IMAD R5, R20, UR6, RZ ;  /* 0x0000000614057c24 */ /* 0x000fe2000f8e02ff */
[----:B------:R-:W-:Y:S01]  /*a2e0*/  ISETP.LT.AND P5, PT, R2, UR7, !P0 ;  /* 0x0000000702007c0c */ /* 0x000fe2000c7a1270 */
[----:B------:R-:W-:Y:S01]  /*a2f0*/  IMAD R2, R4, UR4, RZ ;  /* 0x0000000404027c24 */ /* 0x000fe2000f8e02ff */
[----:B------:R-:W-:Y:S01]  /*a300*/  ULDC.64 UR4, c[0x0][0x220] ;  /* 0x0000880000047ab9 */ /* 0x000fe20000000a00 */
[----:B------:R-:W-:Y:S01]  /*a310*/  ISETP.LT.AND P4, PT, R0, UR7, !P0 ;  /* 0x0000000700007c0c */ /* 0x000fe2000c781270 */
[----:B------:R-:W-:-:S02]  /*a320*/  VIADD R21, R5, UR6 ;  /* 0x0000000605157c36 */ /* 0x000fc40008000000 */
[C---:B------:R-:W-:Y:S02]  /*a330*/  LEA R0, P3, R2.reuse, UR4, 0x1 ;  /* 0x0000000402007c11 */ /* 0x040fe4000f8608ff */
[----:B------:R-:W-:Y:S02]  /*a340*/  VIADD R31, R21, UR6 ;  /* 0x00000006151f7c36 */ /* 0x000fe40008000000 */
[----:B------:R-:W-:Y:S02]  /*a350*/  LEA.HI.X.SX32 R2, R2, UR5, 0x1, P3 ;  /* 0x0000000502027c11 */ /* 0x000fe400098f0eff */
[C---:B------:R-:W-:Y:S02]  /*a360*/  LEA R22, P6, R5.reuse, R0, 0x1 ;  /* 0x0000000005167211 */ /* 0x040fe400078c08ff */
[----:B------:R-:W-:Y:S02]  /*a370*/  ISETP.LT.AND P3, PT, R20, UR7, !P0 ;  /* 0x0000000714007c0c */ /* 0x000fe4000c761270 */
[----:B------:R-:W-:Y:S01]  /*a380*/  LEA.HI.X.SX32 R23, R5, R2, 0x1, P6 ;  /* 0x0000000205177211 */ /* 0x000fe200030f0eff */
[----:B------:R-:W0:Y:S01]  /*a390*/  LDS.128 R36, [R3] ;  /* 0x0000000003247984 */ /* 0x000e220000000c00 */
[----:B------:R-:W-:-:S03]  /*a3a0*/  LEA R28, P6, R21, R0, 0x1 ;  /* 0x00000000151c7211 */ /* 0x000fc600078c08ff */
[----:B------:R-:W1:Y:S01]  /*a3b0*/  LDS.128 R24, [R3+0x400] ;  /* 0x0004000003187984 */ /* 0x000e620000000c00 */
[----:B------:R-:W-:Y:S01]  /*a3c0*/  LEA.HI.X.SX32 R29, R21, R2, 0x1, P6 ;  /* 0x00000002151d7211 */ /* 0x000fe200030f0eff */
[----:B------:R-:W-:Y:S01]  /*a3d0*/  VIADD R21, R31, UR6 ;  /* 0x000000061f157c36 */ /* 0x000fe20008000000 */
[----:B------:R-:W-:Y:S06]  /*a3e0*/  BAR.SYNC.DEFER_BLOCKING 0x0 ;  /* 0x0000000000007b1d */ /* 0x000fec0000010000 */
[----:B------:R-:W-:Y:S04]  /*a3f0*/  STSM.16.M88.4 [R32], R132 ;  /* 0x0000008420007844 */ /* 0x000fe80000000200 */
[----:B------:R-:W-:Y:S01]  /*a400*/  STSM.16.M88.4 [R32+0x200], R40 ;  /* 0x0002002820007844 */ /* 0x000fe20000000200 */
[----:B------:R-:W-:Y:S01]  /*a410*/  BAR.SYNC.DEFER_BLOCKING 0x0 ;  /* 0x0000000000007b1d */ /* 0x000fe20000010000 */
[----:B0-----:R-:W-:-:S02]  /*a420*/  PRMT R34, R36, 0x7632, R34 ;  /* 0x0000763224227816 */ /* 0x001fc40000000022 */
[----:B------:R-:W-:-:S03]  /*a430*/  PRMT R35, R38, 0x7632, R35 ;  /* 0x0000763226237816 */ /* 0x000fc60000000023 */
[----:B------:R-:W0:Y:S04]  /*a440*/  LDS.128 R16, [R3] ;  /* 0x0000000003107984 */ /* 0x000e280000000c00 */
[----:B------:R-:W2:Y:S01]  /*a450*/  LDS.128 R12, [R3+0x400] ;  /* 0x00040000030c7984 */ /* 0x000ea20000000c00 */
[----:B------:R-:W-:Y:S06]  /*a460*/  BAR.SYNC.DEFER_BLOCKING 0x0 ;  /* 0x0000000000007b1d */ /* 0x000fec0000010000 */
[----:B------:R-:W-:Y:S04]  /*a470*/  STSM.16.M88.4 [R32], R140 ;  /* 0x0000008c20007844 */ /* 0x000fe80000000200 */
[----:B------:R-:W-:Y:S01]  /*a480*/  STSM.16.M88.4 [R32+0x200], R44 ;  /* 0x0002002c20007844 */ /* 0x000fe20000000200 */
[----:B------:R-:W-:Y:S06]  /*a490*/  BAR.SYNC.DEFER_BLOCKING 0x0 ;  /* 0x0000000000007b1d */ /* 0x000fec0000010000 */
[----:B------:R-:W3:Y:S04]  /*a4a0*/  LDS.128 R8, [R3] ;  /* 0x0000000003087984 */ /* 0x000ee80000000c00 */
[----:B------:R-:W4:Y:S01]  /*a4b0*/  LDS.128 R4, [R3+0x400] ;  /* 0x0004000003047984 */ /* 0x000f220000000c00 */
[----:B------:R-:W-:Y:S06]  /*a4c0*/  BAR.SYNC.DEFER_BLOCKING 0x0 ;  /* 0x0000000000007b1d */ /* 0x000fec0000010000 */
[----:B------:R-:W-:Y:S04]  /*a4d0*/  STSM.16.M88.4 [R32], R120 ;  /* 0x0000007820007844 */ /* 0x000fe80000000200 */
[----:B------:R-:W-:Y:S01]  /*a4e0*/  STSM.16.M88.4 [R32+0x200], R48 ;  /* 0x0002003020007844 */ /* 0x000fe20000000200 */
[----:B------:R-:W-:Y:S06]  /*a4f0*/  BAR.SYNC.DEFER_BLOCKING 0x0 ;  /* 0x0000000000007b1d */ /* 0x000fec0000010000 */
[----:B------:R1:W-:Y:S01]  /*a500*/  @P3 STG.E.U16 desc[UR8][R22.64], R36 ;  /* 0x0000002416003986 */ /* 0x0003e2000c101508 */
[----:B------:R-:W-:-:S02]  /*a510*/  ISETP.LT.AND P3, PT, R30, UR7, !P0 ;  /* 0x000000071e007c0c */ /* 0x000fc4000c761270 */
[----:B------:R-:W-:Y:S01]  /*a520*/  LEA R30, P6, R31, R0, 0x1 ;  /* 0x000000001f1e7211 */ /* 0x000fe200078c08ff */
[----:B------:R0:W-:Y:S01]  /*a530*/  @P2 STG.E.U16 desc[UR8][R28.64], R34 ;  /* 0x000000221c002986 */ /* 0x0001e2000c101508 */
[----:B------:R-:W-:Y:S01]  /*a540*/  ISETP.LT.AND P2, PT, R33, UR7, !P0 ;  /* 0x0000000721007c0c */ /* 0x000fe2000c741270 */
[----:B------:R-:W-:Y:S01]  /*a550*/  VIADD R33, R21, UR6 ;  /* 0x0000000615217c36 */ /* 0x000fe20008000000 */
[----:B------:R-:W-:Y:S01]  /*a560*/  LEA.HI.X.SX32 R31, R31, R2, 0x1, P6 ;  /* 0x000000021f1f7211 */ /* 0x000fe200030f0eff */
[----:B-1----:R-:W-:Y:S01]  /*a570*/  VIADD R23, R20, 0x7 ;  /* 0x0000000714177836 */ /* 0x002fe20000000000 */
[----:B------:R-:W-:-:S03]  /*a580*/  LEA R22, P6, R21, R0, 0x1 ;  /* 0x0000000015167211 */ /* 0x000fc600078c08ff */
[----:B------:R1:W-:Y:S01]  /*a590*/  @P1 STG.E.U16 desc[UR8][R30.64], R37 ;  /* 0x000000251e001986 */ /* 0x0003e2000c101508 */
[----:B0-----:R-:W-:Y:S01]  /*a5a0*/  PRMT R29, R37, 0x7632, R29 ;  /* 0x00007632251d7816 */ /* 0x001fe2000000001d */
[C---:B------:R-:W-:Y:S01]  /*a5b0*/  VIADD R28, R20.reuse, 0x8 ;  /* 0x00000008141c7836 */ /* 0x040fe20000000000 */
[----:B------:R-:W-:Y:S01]  /*a5c0*/  ISETP.LT.AND P1, PT, R23, UR7, !P0 ;  /* 0x0000000717007c0c */ /* 0x000fe2000c721270 */
[----:B------:R-:W-:Y:S01]  /*a5d0*/  VIADD R34, R20, 0xa ;  /* 0x0000000a14227836 */ /* 0x000fe20000000000 */
[----:B------:R-:W-:Y:S01]  /*a5e0*/  LEA.HI.X.SX32 R23, R21, R2, 0x1, P6 ;  /* 0x0000000215177211 */ /* 0x000fe200030f0eff */
[C---:B------:R-:W-:Y:S01]  /*a5f0*/  VIADD R21, R33.reuse, UR6 ;  /* 0x0000000621157c36 */ /* 0x040fe20008000000 */
[----:B------:R-:W-:-:S03]  /*a600*/  LEA R32, P6, R33, R0, 0x1 ;  /* 0x0000000021207211 */ /* 0x000fc600078c08ff */
[----:B------:R0:W-:Y:S01]  /*a610*/  @P5 STG.E.U16 desc[UR8][R22.64], R29 ;  /* 0x0000001d16005986 */ /* 0x0001e2000c101508 */
[----:B------:R-:W-:Y:S01]  /*a620*/  LEA.HI.X.SX32 R33, R33, R2, 0x1, P6 ;  /* 0x0000000221217211 */ /* 0x000fe200030f0eff */
[C---:B-1----:R-:W-:Y:S01]  /*a630*/  VIADD R31, R21.reuse, UR6 ;  /* 0x00000006151f7c36 */ /* 0x042fe20008000000 */
[----:B------:R-:W-:Y:S02]  /*a640*/  ISETP.LT.AND P5, PT, R28, UR7, !P0 ;  /* 0x000000071c007c0c */ /* 0x000fe4000c7a1270 */
[----:B------:R-:W-:Y:S01]  /*a650*/  LEA R28, P6, R21, R0, 0x1 ;  /* 0x00000000151c7211 */ /* 0x000fe200078c08ff */
[----:B------:R1:W-:Y:S01]  /*a660*/  @P4 STG.E.U16 desc[UR8][R32.64], R38 ;  /* 0x0000002620004986 */ /* 0x0003e2000c101508 */
[----:B------:R-:W-:-:S04]  /*a670*/  IADD3 R30, R20, 0x9, RZ ;  /* 0x00000009141e7810 */ /* 0x000fc80007ffe0ff */
[----:B------:R-:W-:Y:S01]  /*a680*/  ISETP.LT.AND P4, PT, R30, UR7, !P0 ;  /* 0x000000071e007c0c */ /* 0x000fe2000c781270 */
[----:B0-----:R-:W-:Y:S01]  /*a690*/  VIADD R23, R20, 0xb ;  /* 0x0000000b14177836 */ /* 0x001fe20000000000 */
[----:B------:R-:W-:Y:S01]  /*a6a0*/  LEA.HI.X.SX32 R29, R21, R2, 0x1, P6 ;  /* 0x00000002151d7211 */ /* 0x000fe200030f0eff */
[C---:B------:R-:W-:Y:S01]  /*a6b0*/  VIADD R21, R31.reuse, UR6 ;  /* 0x000000061f157c36 */ /* 0x040fe20008000000 */
[----:B------:R-:W-:-:S03]  /*a6c0*/  LEA R30, P6, R31, R0, 0x1 ;  /* 0x000000001f1e7211 */ /* 0x000fc600078c08ff */
[----:B-1----:R-:W-:Y:S01]  /*a6d0*/  VIADD R33, R21, UR6 ;  /* 0x0000000615217c36 */ /* 0x002fe20008000000 */
[----:B------:R-:W-:Y:S01]  /*a6e0*/  LEA.HI.X.SX32 R31, R31, R2, 0x1, P6 ;  /* 0x000000021f1f7211 */ /* 0x000fe200030f0eff */
[----:B------:R0:W-:Y:S01]  /*a6f0*/  @P3 STG.E.U16 desc[UR8][R28.64], R35 ;  /* 0x000000231c003986 */ /* 0x0001e2000c101508 */
[----:B------:R-:W-:Y:S02]  /*a700*/  LEA R22, P6, R21, R0, 0x1 ;  /* 0x0000000015167211 */ /* 0x000fe400078c08ff */
[----:B------:R-:W-:Y:S01]  /*a710*/  ISETP.LT.AND P3, PT, R34, UR7, !P0 ;  /* 0x0000000722007c0c */ /* 0x000fe2000c761270 */
[----:B------:R1:W-:Y:S01]  /*a720*/  @P2 STG.E.U16 desc[UR8][R30.64], R39 ;  /* 0x000000271e002986 */ /* 0x0003e2000c101508 */
[----:B------:R-:W-:Y:S01]  /*a730*/  ISETP.LT.AND P2, PT, R23, UR7, !P0 ;  /* 0x0000000717007c0c */ /* 0x000fe2000c741270 */
[----:B------:R-:W-:Y:S01]  /*a740*/  VIADD R34, R20, 0xe ;  /* 0x0000000e14227836 */ /* 0x000fe20000000000 */
[----:B------:R-:W-:Y:S01]  /*a750*/  LEA.HI.X.SX32 R23, R21, R2, 0x1, P6 ;  /* 0x0000000215177211 */ /* 0x000fe200030f0eff */
[C---:B------:R-:W-:Y:S01]  /*a760*/  VIADD R21, R33.reuse, UR6 ;  /* 0x0000000621157c36 */ /* 0x040fe20008000000 */
[----:B------:R-:W-:-:S02]  /*a770*/  LEA R32, P6, R33, R0, 0x1 ;  /* 0x0000000021207211 */ /* 0x000fc400078c08ff */
[----:B0-----:R-:W-:Y:S01]  /*a780*/  PRMT R29, R39, 0x7632, R29 ;  /* 0x00007632271d7816 */ /* 0x001fe2000000001d */
[C---:B------:R-:W-:Y:S01]  /*a790*/  VIADD R28, R20.reuse, 0xc ;  /* 0x0000000c141c7836 */ /* 0x040fe20000000000 */
[----:B------:R-:W-:Y:S01]  /*a7a0*/  LEA.HI.X.SX32 R33, R33, R2, 0x1, P6 ;  /* 0x0000000221217211 */ /* 0x000fe200030f0eff */
[----:B-1----:R-:W-:Y:S02]  /*a7b0*/  VIADD R30, R20, 0xd ;  /* 0x0000000d141e7836 */ /* 0x002fe40000000000 */
[----:B------:R0:W-:Y:S01]  /*a7c0*/  @P1 STG.E.U16 desc[UR8][R22.64], R29 ;  /* 0x0000001d16001986 */ /* 0x0001e2000c101508 */
[----:B------:R-:W-:Y:S01]  /*a7d0*/  ISETP.LT.AND P1, PT, R28, UR7, !P0 ;  /* 0x000000071c007c0c */ /* 0x000fe2000c721270 */
[C---:B------:R-:W-:Y:S01]  /*a7e0*/  VIADD R31, R21.reuse, UR6 ;  /* 0x00000006151f7c36 */ /* 0x040fe20008000000 */
[----:B------:R-:W-:Y:S01]  /*a7f0*/  LEA R28, P6, R21, R0, 0x1 ;  /* 0x00000000151c7211 */ /* 0x000fe200078c08ff */
[----:B------:R1:W-:Y:S01]  /*a800*/  @P5 STG.E.U16 desc[UR8][R32.64], R24 ;  /* 0x0000001820005986 */ /* 0x0003e2000c101508 */
[----:B------:R-:W-:-:S02]  /*a810*/  ISETP.LT.AND P5, PT, R30, UR7, !P0 ;  /* 0x000000071e007c0c */ /* 0x000fc4000c7a1270 */
[----:B------:R-:W-:Y:S02]  /*a820*/  PRMT R35, R24, 0x7632, R35 ;  /* 0x0000763218237816 */ /* 0x000fe40000000023 */
[----:B0-----:R-:W-:Y:S01]  /*a830*/  LEA.HI.X.SX32 R29, R21, R2, 0x1, P6 ;  /* 0x00000002151d7211 */ /* 0x001fe200030f0eff */
[C---:B------:R-:W-:Y:S01]  /*a840*/  VIADD R21, R31.reuse, UR6 ;  /* 0x000000061f157c36 */ /* 0x040fe20008000000 */
[C---:B------:R-:W-:Y:S01]  /*a850*/  LEA R30, P6, R31.reuse, R0, 0x1 ;  /* 0x000000001f1e7211 */ /* 0x040fe200078c08ff */
[C---:B------:R-:W-:Y:S02]  /*a860*/  VIADD R23, R20.reuse, 0xf ;  /* 0x0000000f14177836 */ /* 0x040fe40000000000 */
[----:B------:R0:W-:Y:S01]  /*a870*/  @P4 STG.E.U16 desc[UR8][R28.64], R35 ;  /* 0x000000231c004986 */ /* 0x0001e2000c101508 */
[----:B------:R-:W-:Y:S01]  /*a880*/  LEA.HI.X.SX32 R31, R31, R2, 0x1, P6 ;  /* 0x000000021f1f7211 */ /* 0x000fe200030f0eff */
[C---:B-1----:R-:W-:Y:S01]  /*a890*/  VIADD R33, R21.reuse, UR6 ;  /* 0x0000000615217c36 */ /* 0x042fe20008000000 */
[----:B------:R-:W-:Y:S01]  /*a8a0*/  LEA R22, P6, R21, R0, 0x1 ;  /* 0x0000000015167211 */ /* 0x000fe200078c08ff */
[----:B------:R-:W-:Y:S01]  /*a8b0*/  VIADD R24, R20, 0x10 ;  /* 0x0000001014187836 */ /* 0x000fe20000000000 */
[----:B------:R-:W-:Y:S01]  /*a8c0*/  ISETP.LT.AND P4, PT, R34, UR7, !P0 ;  /* 0x0000000722007c0c */ /* 0x000fe2000c781270 */
[----:B------:R1:W-:Y:S01]  /*a8d0*/  @P3 STG.E.U16 desc[UR8][R30.64], R25 ;  /* 0x000000191e003986 */ /* 0x0003e2000c101508 */
[----:B------:R-:W-:-:S02]  /*a8e0*/  ISETP.LT.AND P3, PT, R23, UR7, !P0 ;  /* 0x0000000717007c0c */ /* 0x000fc4000c761270 */
[----:B------:R-:W-:Y:S01]  /*a8f0*/  LEA.HI.X.SX32 R23, R21, R2, 0x1, P6 ;  /* 0x0000000215177211 */ /* 0x000fe200030f0eff */
[C---:B------:R-:W-:Y:S01]  /*a900*/  VIADD R21, R33.reuse, UR6 ;  /* 0x0000000621157c36 */ /* 0x040fe20008000000 */
[----:B------:R-:W-:Y:S02]  /*a910*/  LEA R32, P6, R33, R0, 0x1 ;  /* 0x0000000021207211 */ /* 0x000fe400078c08ff */
[----:B0-----:R-:W-:Y:S02]  /*a920*/  PRMT R29, R25, 0x7632, R29 ;  /* 0x00007632191d7816 */ /* 0x001fe4000000001d */
[----:B------:R-:W-:Y:S02]  /*a930*/  LEA.HI.X.SX32 R33, R33, R2, 0x1, P6 ;  /* 0x0000000221217211 */ /* 0x000fe400030f0eff */
[----:B------:R-:W-:Y:S01]  /*a940*/  LEA R28, P6, R21, R0, 0x1 ;  /* 0x00000000151c7211 */ /* 0x000fe200078c08ff */
[----:B------:R0:W-:Y:S01]  /*a950*/  @P2 STG.E.U16 desc[UR8][R22.64], R29 ;  /* 0x0000001d16002986 */ /* 0x0001e2000c101508 */
[----:B------:R-:W-:Y:S01]  /*a960*/  ISETP.LT.AND P2, PT, R24, UR7, !P0 ;  /* 0x0000000718007c0c */ /* 0x000fe2000c741270 */
[----:B------:R-:W-:-:S02]  /*a970*/  VIADD R24, R20, 0x11 ;  /* 0x0000001114187836 */ /* 0x000fc40000000000 */
[C---:B-1----:R-:W-:Y:S01]  /*a980*/  VIADD R25, R21.reuse, UR6 ;  /* 0x0000000615197c36 */ /* 0x042fe20008000000 */
[----:B------:R1:W-:Y:S01]  /*a990*/  @P1 STG.E.U16 desc[UR8][R32.64], R26 ;  /* 0x0000001a20001986 */ /* 0x0003e2000c101508 */
[----:B------:R-:W-:Y:S01]  /*a9a0*/  VIADD R30, R20, 0x12 ;  /* 0x00000012141e7836 */ /* 0x000fe20000000000 */
[----:B------:R-:W-:Y:S02]  /*a9b0*/  ISETP.LT.AND P1, PT, R24, UR7, !P0 ;  /* 0x0000000718007c0c */ /* 0x000fe4000c721270 */
[----:B0-----:R-:W-:Y:S01]  /*a9c0*/  LEA.HI.X.SX32 R29, R21, R2, 0x1, P6 ;  /* 0x00000002151d7211 */ /* 0x001fe200030f0eff */
[----:B------:R-:W-:Y:S01]  /*a9d0*/  VIADD R23, R20, 0x13 ;  /* 0x0000001314177836 */ /* 0x000fe20000000000 */
[C---:B------:R-:W-:Y:S02]  /*a9e0*/  LEA R24, P6, R25.reuse, R0, 0x1 ;  /* 0x0000000019187211 */ /* 0x040fe400078c08ff */
[C---:B------:R-:W-:Y:S02]  /*a9f0*/  IADD3 R21, R25.reuse, UR6, RZ ;  /* 0x0000000619157c10 */ /* 0x040fe4000fffe0ff */
[----:B-1----:R-:W-:Y:S01]  /*aa00*/  PRMT R33, R26, 0x7632, R33 ;  /* 0x000076321a217816 */ /* 0x002fe20000000021 */
[----:B------:R-:W-:Y:S01]  /*aa10*/  VIADD R26, R20, 0x14 ;  /* 0x00000014141a7836 */ /* 0x000fe20000000000 */
[----:B------:R-:W-:Y:S01]  /*aa20*/  LEA.HI.X.SX32 R25, R25, R2, 0x1, P6 ;  /* 0x0000000219197211 */ /* 0x000fe200030f0eff */
[C---:B------:R-:W-:Y:S01]  /*aa30*/  VIADD R31, R21.reuse, UR6 ;  /* 0x00000006151f7c36 */ /* 0x040fe20008000000 */
[----:B------:R-:W-:Y:S01]  /*aa40*/  LEA R22, P6, R21, R0, 0x1 ;  /* 0x0000000015167211 */ /* 0x000fe200078c08ff */
[----:B------:R0:W-:Y:S01]  /*aa50*/  @P5 STG.E.U16 desc[UR8][R28.64], R33 ;  /* 0x000000211c005986 */ /* 0x0001e2000c101508 */
[----:B------:R-:W-:-:S03]  /*aa60*/  ISETP.LT.AND P5, PT, R30, UR7, !P0 ;  /* 0x000000071e007c0c */ /* 0x000fc6000c7a1270 */
[----:B------:R1:W-:Y:S01]  /*aa70*/  @P4 STG.E.U16 desc[UR8][R24.64], R27 ;  /* 0x0000001b18004986 */ /* 0x0003e2000c101508 */
[----:B------:R-:W-:Y:S02]  /*aa80*/  ISETP.LT.AND P4, PT, R23, UR7, !P0 ;  /* 0x0000000717007c0c */ /* 0x000fe4000c781270 */
[----:B------:R-:W-:Y:S01]  /*aa90*/  LEA.HI.X.SX32 R23, R21, R2, 0x1, P6 ;  /* 0x0000000215177211 */ /* 0x000fe200030f0eff */
[C---:B------:R-:W-:Y:S01]  /*aaa0*/  VIADD R21, R31.reuse, UR6 ;  /* 0x000000061f157c36 */ /* 0x040fe20008000000 */
[----:B------:R-:W-:Y:S02]  /*aab0*/  LEA R30, P6, R31, R0, 0x1 ;  /* 0x000000001f1e7211 */ /* 0x000fe400078c08ff */
[----:B0-----:R-:W-:Y:S02]  /*aac0*/  PRMT R29, R27, 0x7632, R29 ;  /* 0x000076321b1d7816 */ /* 0x001fe4000000001d */
[----:B------:R-:W-:Y:S01]  /*aad0*/  LEA.HI.X.SX32 R31, R31, R2, 0x1, P6 ;  /* 0x000000021f1f7211 */ /* 0x000fe200030f0eff */
[----:B-1----:R-:W-:Y:S01]  /*aae0*/  VIADD R24, R20, 0x15 ;  /* 0x0000001514187836 */ /* 0x002fe20000000000 */
[C---:B------:R-:W-:Y:S01]  /*aaf0*/  LEA R28, P6, R21.reuse, R0, 0x1 ;  /* 0x00000000151c7211 */ /* 0x040fe200078c08ff */
[----:B------:R-:W-:Y:S01]  /*ab00*/  VIADD R25, R21, UR6 ;  /* 0x0000000615197c36 */ /* 0x000fe20008000000 */
[----:B------:R0:W-:Y:S01]  /*ab10*/  @P3 STG.E.U16 desc[UR8][R22.64], R29 ;  /* 0x0000001d16003986 */ /* 0x0001e2000c101508 */
[----:B------:R-:W-:Y:S01]  /*ab20*/  ISETP.LT.AND P3, PT, R26, UR7, !P0 ;  /* 0x000000071a007c0c */ /* 0x000fe2000c761270 */
[----:B------:R-:W-:-:S02]  /*ab30*/  VIADD R26, R20, 0x16 ;  /* 0x00000016141a7836 */ /* 0x000fc40000000000 */
[----:B------:R1:W-:Y:S01]  /*ab40*/  @P2 STG.E.U16 desc[UR8][R30.64], R16 ;  /* 0x000000101e002986 */ /* 0x0003e2000c101508 */
[----:B------:R-:W-:Y:S02]  /*ab50*/  ISETP.LT.AND P2, PT, R24, UR7, !P0 ;  /* 0x0000000718007c0c */ /* 0x000fe4000c741270 */
[----:B0-----:R-:W-:Y:S01]  /*ab60*/  LEA.HI.X.SX32 R29, R21, R2, 0x1, P6 ;  /* 0x00000002151d7211 */ /* 0x001fe200030f0eff */
[C---:B------:R-:W-:Y:S01]  /*ab70*/  VIADD R21, R25.reuse, UR6 ;  /* 0x0000000619157c36 */ /* 0x040fe20008000000 */
[C---:B------:R-:W-:Y:S02]  /*ab80*/  LEA R24, P6, R25.reuse, R0, 0x1 ;  /* 0x0000000019187211 */ /* 0x040fe400078c08ff */
[----:B------:R-:W-:Y:S01]  /*ab90*/  PRMT R23, R16, 0x7632, R23 ;  /* 0x0000763210177816 */ /* 0x000fe20000000017 */
[----:B-1----:R-:W-:Y:S01]  /*aba0*/  VIADD R16, R20, 0x17 ;  /* 0x0000001714107836 */ /* 0x002fe20000000000 */
[----:B------:R-:W-:Y:S01]  /*abb0*/  LEA.HI.X.SX32 R25, R25, R2, 0x1, P6 ;  /* 0x0000000219197211 */ /* 0x000fe200030f0eff */
[C---:B------:R-:W-:Y:S01]  /*abc0*/  VIADD R27, R21.reuse, UR6 ;  /* 0x00000006151b7c36 */ /* 0x040fe20008000000 */
[----:B------:R-:W-:Y:S01]  /*abd0*/  LEA R22, P6, R21, R0, 0x1 ;  /* 0x0000000015167211 */ /* 0x000fe200078c08ff */
[----:B------:R0:W-:Y:S01]  /*abe0*/  @P1 STG.E.U16 desc[UR8][R28.64], R23 ;  /* 0x000000171c001986 */ /* 0x0001e2000c101508 */
[----:B------:R-:W-:-:S03]  /*abf0*/  ISETP.LT.AND P1, PT, R26, UR7, !P0 ;  /* 0x000000071a007c0c */ /* 0x000fc6000c721270 */
[----:B------:R1:W-:Y:S01]  /*ac00*/  @P5 STG.E.U16 desc[UR8][R24.64], R17 ;  /* 0x0000001118005986 */ /* 0x0003e2000c101508 */
[----:B------:R-:W-:Y:S01]  /*ac10*/  ISETP.LT.AND P5, PT, R16, UR7, !P0 ;  /* 0x0000000710007c0c */ /* 0x000fe2000c7a1270 */
[C---:B------:R-:W-:Y:S01]  /*ac20*/  VIADD R16, R20.reuse, 0x18 ;  /* 0x0000001814107836 */ /* 0x040fe20000000000 */
[----:B0-----:R-:W-:Y:S01]  /*ac30*/  LEA.HI.X.SX32 R23, R21, R2, 0x1, P6 ;  /* 0x0000000215177211 */ /* 0x001fe200030f0eff */
[C---:B------:R-:W-:Y:S01]  /*ac40*/  VIADD R21, R27.reuse, UR6 ;  /* 0x000000061b157c36 */ /* 0x040fe20008000000 */
[----:B------:R-:W-:Y:S02]  /*ac50*/  LEA R26, P6, R27, R0, 0x1 ;  /* 0x000000001b1a7211 */ /* 0x000fe400078c08ff */
[----:B-1----:R-:W-:Y:S01]  /*ac60*/  PRMT R25, R17, 0x7632, R25 ;  /* 0x0000763211197816 */ /* 0x002fe20000000019 */
[----:B------:R-:W-:Y:S01]  /*ac70*/  VIADD R17, R21, UR6 ;  /* 0x0000000615117c36 */ /* 0x000fe20008000000 */
[----:B------:R-:W-:Y:S01]  /*ac80*/  LEA.HI.X.SX32 R27, R27, R2, 0x1, P6 ;  /* 0x000000021b1b7211 */ /* 0x000fe200030f0eff */
[----:B------:R-:W-:Y:S01]  /*ac90*/  VIADD R24, R20, 0x1a ;  /* 0x0000001a14187836 */ /* 0x000fe20000000000 */
[C---:B------:R-:W-:Y:S01]  /*aca0*/  LEA R28, P6, R21.reuse, R0, 0x1 ;  /* 0x00000000151c7211 */ /* 0x040fe200078c08ff */
[----:B------:R0:W-:Y:S01]  /*acb0*/  @P4 STG.E.U16 desc[UR8][R22.64], R25 ;  /* 0x0000001916004986 */ /* 0x0001e2000c101508 */
[----:B------:R-:W-:Y:S01]  /*acc0*/  ISETP.LT.AND P4, PT, R16, UR7, !P0 ;  /* 0x0000000710007c0c */ /* 0x000fe2000c781270 */
[----:B------:R-:W-:Y:S01]  /*acd0*/  VIADD R16, R20, 0x19 ;  /* 0x0000001914107836 */ /* 0x000fe20000000000 */
[----:B------:R-:W-:Y:S01]  /*ace0*/  LEA.HI.X.SX32 R29, R21, R2, 0x1, P6 ;  /* 0x00000002151d7211 */ /* 0x000fe200030f0eff */
[----:B------:R1:W-:Y:S01]  /*acf0*/  @P3 STG.E.U16 desc[UR8][R26.64], R18 ;  /* 0x000000121a003986 */ /* 0x0003e2000c101508 */
[----:B------:R-:W-:-:S02]  /*ad00*/  VIADD R21, R17, UR6 ;  /* 0x0000000611157c36 */ /* 0x000fc40008000000 */
[----:B------:R-:W-:Y:S02]  /*ad10*/  ISETP.LT.AND P3, PT, R16, UR7, !P0 ;  /* 0x0000000710007c0c */ /* 0x000fe4000c761270 */
[----:B------:R-:W-:Y:S02]  /*ad20*/  LEA R16, P6, R17, R0, 0x1 ;  /* 0x0000000011107211 */ /* 0x000fe400078c08ff */
[----:B0-----:R-:W-:Y:S01]  /*ad30*/  PRMT R23, R18, 0x7632, R23 ;  /* 0x0000763212177816 */ /* 0x001fe20000000017 */
[----:B------:R-:W-:Y:S01]  /*ad40*/  VIADD R25, R21, UR6 ;  /* 0x0000000615197c36 */ /* 0x000fe20008000000 */
[----:B------:R-:W-:Y:S02]  /*ad50*/  LEA.HI.X.SX32 R17, R17, R2, 0x1, P6 ;  /* 0x0000000211117211 */ /* 0x000fe400030f0eff */
[----:B------:R-:W-:Y:S01]  /*ad60*/  LEA R22, P6, R21, R0, 0x1 ;  /* 0x0000000015167211 */ /* 0x000fe200078c08ff */
[----:B------:R0:W-:Y:S01]  /*ad70*/  @P2 STG.E.U16 desc[UR8][R28.64], R23 ;  /* 0x000000171c002986 */ /* 0x0001e2000c101508 */
[----:B------:R-:W-:Y:S01]  /*ad80*/  ISETP.LT.AND P2, PT, R24, UR7, !P0 ;  /* 0x0000000718007c0c */ /* 0x000fe2000c741270 */
[----:B-1----:R-:W-:Y:S01]  /*ad90*/  VIADD R18, R20, 0x1b ;  /* 0x0000001b14127836 */ /* 0x002fe20000000000 */
[----:B------:R-:W-:Y:S01]  /*ada0*/  PRMT R27, R19, 0x7632, R27 ;  /* 0x00007632131b7816 */ /* 0x000fe2000000001b */
[----:B------:R1:W-:Y:S03]  /*adb0*/  @P1 STG.E.U16 desc[UR8][R16.64], R19 ;  /* 0x0000001310001986 */ /* 0x0003e6000c101508 */
[----:B------:R-:W-:Y:S01]  /*adc0*/  ISETP.LT.AND P1, PT, R18, UR7, !P0 ;  /* 0x0000000712007c0c */ /* 0x000fe2000c721270 */
[----:B------:R-:W-:Y:S01]  /*add0*/  LDS.128 R28, [R3+0x400] ;  /* 0x00040000031c7984 */ /* 0x000fe20000000c00 */
[----:B------:R-:W-:-:S02]  /*ade0*/  IADD3 R18, R20, 0x1c, RZ ;  /* 0x0000001c14127810 */ /* 0x000fc40007ffe0ff */
[----:B0-----:R-:W-:Y:S01]  /*adf0*/  LEA.HI.X.SX32 R23, R21, R2, 0x1, P6 ;  /* 0x0000000215177211 */ /* 0x001fe200030f0eff */
[C---:B------:R-:W-:Y:S01]  /*ae00*/  VIADD R21, R25.reuse, UR6 ;  /* 0x0000000619157c36 */ /* 0x040fe20008000000 */
[C---:B------:R-:W-:Y:S01]  /*ae10*/  LEA R24, P6, R25.reuse, R0, 0x1 ;  /* 0x0000000019187211 */ /* 0x040fe200078c08ff */
[----:B-1----:R-:W-:Y:S02]  /*ae20*/  VIADD R16, R20, 0x1d ;  /* 0x0000001d14107836 */ /* 0x002fe40000000000 */
[----:B------:R0:W-:Y:S01]  /*ae30*/  @P5 STG.E.U16 desc[UR8][R22.64], R27 ;  /* 0x0000001b16005986 */ /* 0x0001e2000c101508 */
[----:B------:R-:W-:Y:S01]  /*ae40*/  LEA.HI.X.SX32 R25, R25, R2, 0x1, P6 ;  /* 0x0000000219197211 */ /* 0x000fe200030f0eff */
[C---:B------:R-:W-:Y:S01]  /*ae50*/  VIADD R17, R21.reuse, UR6 ;  /* 0x0000000615117c36 */ /* 0x040fe20008000000 */
[----:B------:R-:W-:Y:S02]  /*ae60*/  LEA R26, P6, R21, R0, 0x1 ;  /* 0x00000000151a7211 */ /* 0x000fe400078c08ff */
[----:B------:R-:W-:Y:S01]  /*ae70*/  ISETP.LT.AND P5, PT, R18, UR7, !P0 ;  /* 0x0000000712007c0c */ /* 0x000fe2000c7a1270 */
[----:B--2---:R1:W-:Y:S01]  /*ae80*/  @P4 STG.E.U16 desc[UR8][R24.64], R12 ;  /* 0x0000000c18004986 */ /* 0x0043e2000c101508 */
[----:B------:R-:W-:Y:S01]  /*ae90*/  ISETP.LT.AND P4, PT, R16, UR7, !P0 ;  /* 0x0000000710007c0c */ /* 0x000fe2000c781270 */
[----:B------:R-:W-:-:S02]  /*aea0*/  VIADD R18, R20, 0x1e ;  /* 0x0000001e14127836 */ /* 0x000fc40000000000 */
[----:B------:R-:W-:Y:S01]  /*aeb0*/  VIADD R19, R17, UR6 ;  /* 0x0000000611137c36 */ /* 0x000fe20008000000 */
[----:B0-----:R-:W-:Y:S02]  /*aec0*/  LEA.HI.X.SX32 R27, R21, R2, 0x1, P6 ;  /* 0x00000002151b7211 */ /* 0x001fe400030f0eff */
[----:B------:R-:W-:Y:S01]  /*aed0*/  PRMT R23, R12, 0x7632, R23 ;  /* 0x000076320c177816 */ /* 0x000fe20000000017 */
[----:B------:R-:W-:Y:S01]  /*aee0*/  VIADD R21, R19, UR6 ;  /* 0x0000000613157c36 */ /* 0x000fe20008000000 */
[C---:B------:R-:W-:Y:S01]  /*aef0*/  LEA R16, P6, R17.reuse, R0, 0x1 ;  /* 0x0000000011107211 */ /* 0x040fe200078c08ff */
[----:B-1----:R-:W-:Y:S02]  /*af00*/  VIADD R12, R20, 0x1f ;  /* 0x0000001f140c7836 */ /* 0x002fe40000000000 */
[----:B------:R0:W-:Y:S01]  /*af10*/  @P3 STG.E.U16 desc[UR8][R26.64], R23 ;  /* 0x000000171a003986 */ /* 0x0001e2000c101508 */
[----:B------:R-:W-:Y:S01]  /*af20*/  LEA.HI.X.SX32 R17, R17, R2, 0x1, P6 ;  /* 0x0000000211117211 */ /* 0x000fe200030f0eff */
[----:B------:R-:W-:Y:S01]  /*af30*/  VIADD R25, R21, UR6 ;  /* 0x0000000615197c36 */ /* 0x000fe20008000000 */
[----:B------:R-:W-:-:S02]  /*af40*/  ISETP.LT.AND P3, PT, R18, UR7, !P0 ;  /* 0x0000000712007c0c */ /* 0x000fc4000c761270 */
[C---:B------:R-:W-:Y:S01]  /*af50*/  LEA R18, P6, R19.reuse, R0, 0x1 ;  /* 0x0000000013127211 */ /* 0x040fe200078c08ff */
[----:B------:R1:W-:Y:S01]  /*af60*/  @P2 STG.E.U16 desc[UR8][R16.64], R13 ;  /* 0x0000000d10002986 */ /* 0x0003e2000c101508 */
[----:B------:R-:W-:Y:S01]  /*af70*/  ISETP.LT.AND P2, PT, R12, UR7, !P0 ;  /* 0x000000070c007c0c */ /* 0x000fe2000c741270 */
[----:B------:R-:W-:Y:S01]  /*af80*/  VIADD R12, R20, 0x20 ;  /* 0x00000020140c7836 */ /* 0x000fe20000000000 */
[----:B------:R-:W-:Y:S02]  /*af90*/  LEA.HI.X.SX32 R19, R19, R2, 0x1, P6 ;  /* 0x0000000213137211 */ /* 0x000fe400030f0eff */
[----:B------:R-:W-:-:S04]  /*afa0*/  LEA R22, P6, R21, R0, 0x1 ;  /* 0x0000000015167211 */ /* 0x000fc800078c08ff */
[----:B0-----:R-:W-:Y:S02]  /*afb0*/  LEA.HI.X.SX32 R23, R21, R2, 0x1, P6 ;  /* 0x0000000215177211 */ /* 0x001fe400030f0eff */
[----:B------:R-:W-:Y:S01]  /*afc0*/  LEA R24, P6, R25, R0, 0x1 ;  /* 0x0000000019187211 */ /* 0x000fe200078c08ff */
[----:B-1----:R-:W-:Y:S01]  /*afd0*/  VIADD R16, R20, 0x22 ;  /* 0x0000002214107836 */ /* 0x002fe20000000000 */
[----:B------:R-:W-:Y:S01]  /*afe0*/  PRMT R17, R13, 0x7632, R17 ;  /* 0x000076320d117816 */ /* 0x000fe20000000011 */
[C---:B------:R-:W-:Y:S01]  /*aff0*/  VIADD R13, R25.reuse, UR6 ;  /* 0x00000006190d7c36 */ /* 0x040fe20008000000 */
[----:B------:R-:W-:Y:S02]  /*b000*/  LEA.HI.X.SX32 R25, R25, R2, 0x1, P6 ;  /* 0x0000000219197211 */ /* 0x000fe400030f0eff */
[----:B------:R-:W-:Y:S01]  /*b010*/  PRMT R21, R14, 0x7632, R21 ;  /* 0x000076320e157816 */ /* 0x000fe20000000015 */
[----:B------:R0:W-:Y:S01]  /*b020*/  @P1 STG.E.U16 desc[UR8][R18.64], R17 ;  /* 0x0000001112001986 */ /* 0x0001e2000c101508 */
[----:B------:R-:W-:Y:S01]  /*b030*/  ISETP.LT.AND P1, PT, R12, UR7, !P0 ;  /* 0x000000070c007c0c */ /* 0x000fe2000c721270 */
[----:B------:R-:W-:-:S02]  /*b040*/  VIADD R12, R20, 0x21 ;  /* 0x00000021140c7836 */ /* 0x000fc40000000000 */
[----:B------:R1:W-:Y:S03]  /*b050*/  @P5 STG.E.U16 desc[UR8][R22.64], R14 ;  /* 0x0000000e16005986 */ /* 0x0003e6000c101508 */
[----:B------:R-:W-:Y:S01]  /*b060*/  ISETP.LT.AND P5, PT, R12, UR7, !P0 ;  /* 0x000000070c007c0c */ /* 0x000fe2000c7a1270 */
[----:B------:R2:W-:Y:S01]  /*b070*/  @P4 STG.E.U16 desc[UR8][R24.64], R21 ;  /* 0x0000001518004986 */ /* 0x0005e2000c101508 */
[C---:B------:R-:W-:Y:S02]  /*b080*/  LEA R12, P6, R13.reuse, R0, 0x1 ;  /* 0x000000000d0c7211 */ /* 0x040fe400078c08ff */
[----:B------:R-:W-:Y:S01]  /*b090*/  ISETP.LT.AND P4, PT, R16, UR7, !P0 ;  /* 0x0000000710007c0c */ /* 0x000fe2000c781270 */
[C---:B0-----:R-:W-:Y:S01]  /*b0a0*/  VIADD R17, R13.reuse, UR6 ;  /* 0x000000060d117c36 */ /* 0x041fe20008000000 */
[----:B------:R-:W-:Y:S01]  /*b0b0*/  LEA.HI.X.SX32 R13, R13, R2, 0x1, P6 ;  /* 0x000000020d0d7211 */ /* 0x000fe200030f0eff */
[----:B------:R-:W0:Y:S02]  /*b0c0*/  LDS.128 R24, [R3] ;  /* 0x0000000003187984 */ /* 0x000e240000000c00 */
[C---:B------:R-:W-:Y:S01]  /*b0d0*/  VIADD R19, R17.reuse, UR6 ;  /* 0x0000000611137c36 */ /* 0x040fe20008000000 */
[----:B------:R-:W-:Y:S01]  /*b0e0*/  LEA R16, P6, R17, R0, 0x1 ;  /* 0x0000000011107211 */ /* 0x000fe200078c08ff */
[----:B-1----:R-:W-:Y:S01]  /*b0f0*/  VIADD R14, R20, 0x23 ;  /* 0x00000023140e7836 */ /* 0x002fe20000000000 */
[----:B------:R1:W-:Y:S01]  /*b100*/  @P3 STG.E.U16 desc[UR8][R12.64], R15 ;  /* 0x0000000f0c003986 */ /* 0x0003e2000c101508 */
[----:B--2---:R-:W-:Y:S01]  /*b110*/  VIADD R21, R19, UR6 ;  /* 0x0000000613157c36 */ /* 0x004fe20008000000 */
[----:B------:R-:W-:-:S02]  /*b120*/  LEA.HI.X.SX32 R17, R17, R2, 0x1, P6 ;  /* 0x0000000211117211 */ /* 0x000fc400030f0eff */
[----:B------:R-:W-:Y:S02]  /*b130*/  LEA R18, P6, R19, R0, 0x1 ;  /* 0x0000000013127211 */ /* 0x000fe400078c08ff */
[----:B------:R-:W-:Y:S02]  /*b140*/  PRMT R23, R15, 0x7632, R23 ;  /* 0x000076320f177816 */ /* 0x000fe40000000017 */
[----:B------:R-:W-:Y:S01]  /*b150*/  ISETP.LT.AND P3, PT, R14, UR7, !P0 ;  /* 0x000000070e007c0c */ /* 0x000fe2000c761270 */
[C---:B------:R-:W-:Y:S01]  /*b160*/  VIADD R14, R20.reuse, 0x24 ;  /* 0x00000024140e7836 */ /* 0x040fe20000000000 */
[----:B------:R-:W-:Y:S01]  /*b170*/  LEA.HI.X.SX32 R19, R19, R2, 0x1, P6 ;  /* 0x0000000213137211 */ /* 0x000fe200030f0eff */
[----:B------:R2:W-:Y:S01]  /*b180*/  @P2 STG.E.U16 desc[UR8][R16.64], R23 ;  /* 0x0000001710002986 */ /* 0x0005e2000c101508 */
[----:B-1----:R-:W-:Y:S01]  /*b190*/  VIADD R12, R20, 0x25 ;  /* 0x00000025140c7836 */ /* 0x002fe20000000000 */
[C---:B------:R-:W-:Y:S02]  /*b1a0*/  LEA R22, P6, R21.reuse, R0, 0x1 ;  /* 0x0000000015167211 */ /* 0x040fe400078c08ff */
[----:B------:R-:W-:Y:S01]  /*b1b0*/  IADD3 R13, R21, UR6, RZ ;  /* 0x00000006150d7c10 */ /* 0x000fe2000fffe0ff */
[----:B---3--:R1:W-:Y:S01]  /*b1c0*/  @P1 STG.E.U16 desc[UR8][R18.64], R8 ;  /* 0x0000000812001986 */ /* 0x0083e2000c101508 */
[----:B------:R-:W-:Y:S01]  /*b1d0*/  ISETP.LT.AND P2, PT, R14, UR7, !P0 ;  /* 0x000000070e007c0c */ /* 0x000fe2000c741270 */
[----:B------:R-:W-:Y:S01]  /*b1e0*/  VIADD R14, R20, 0x26 ;  /* 0x00000026140e7836 */ /* 0x000fe20000000000 */
[----:B------:R-:W-:Y:S01]  /*b1f0*/  ISETP.LT.AND P1, PT, R12, UR7, !P0 ;  /* 0x000000070c007c0c */ /* 0x000fe2000c721270 */
[----:B------:R-:W-:Y:S01]  /*b200*/  VIADD R15, R13, UR6 ;  /* 0x000000060d0f7c36 */ /* 0x000fe20008000000 */
[----:B--2---:R-:W-:-:S03]  /*b210*/  LEA.HI.X.SX32 R23, R21, R2, 0x1, P6 ;  /* 0x0000000215177211 */ /* 0x004fc600030f0eff */
[----:B------:R-:W-:Y:S01]  /*b220*/  VIADD R17, R15, UR6 ;  /* 0x000000060f117c36 */ /* 0x000fe20008000000 */
[C---:B------:R-:W-:Y:S02]  /*b230*/  LEA R12, P6, R13.reuse, R0, 0x1 ;  /* 0x000000000d0c7211 */ /* 0x040fe400078c08ff */
[----:B-1----:R-:W-:Y:S01]  /*b240*/  PRMT R19, R8, 0x7632, R19 ;  /* 0x0000763208137816 */ /* 0x002fe20000000013 */
[----:B------:R-:W-:Y:S01]  /*b250*/  VIADD R8, R20, 0x27 ;  /* 0x0000002714087836 */ /* 0x000fe20000000000 */
[----:B------:R-:W-:-:S03]  /*b260*/  LEA.HI.X.SX32 R13, R13, R2, 0x1, P6 ;  /* 0x000000020d0d7211 */ /* 0x000fc600030f0eff */
[----:B------:R1:W-:Y:S01]  /*b270*/  @P5 STG.E.U16 desc[UR8][R22.64], R19 ;  /* 0x0000001316005986 */ /* 0x0003e2000c101508 */
[----:B------:R-:W-:Y:S02]  /*b280*/  ISETP.LT.AND P5, PT, R14, UR7, !P0 ;  /* 0x000000070e007c0c */ /* 0x000fe4000c7a1270 */
[C---:B------:R-:W-:Y:S01]  /*b290*/  LEA R14, P6, R15.reuse, R0, 0x1 ;  /* 0x000000000f0e7211 */ /* 0x040fe200078c08ff */
[----:B------:R2:W-:Y:S01]  /*b2a0*/  @P4 STG.E.U16 desc[UR8][R12.64], R9 ;  /* 0x000000090c004986 */ /* 0x0005e2000c101508 */
[----:B------:R-:W-:Y:S01]  /*b2b0*/  ISETP.LT.AND P4, PT, R8, UR7, !P0 ;  /* 0x0000000708007c0c */ /* 0x000fe2000c781270 */
[----:B------:R-:W-:Y:S01]  /*b2c0*/  VIADD R8, R20, 0x28 ;  /* 0x0000002814087836 */ /* 0x000fe20000000000 */
[----:B------:R-:W-:Y:S02]  /*b2d0*/  LEA.HI.X.SX32 R15, R15, R2, 0x1, P6 ;  /* 0x000000020f0f7211 */ /* 0x000fe400030f0eff */
[C---:B------:R-:W-:Y:S01]  /*b2e0*/  LEA R16, P6, R17.reuse, R0, 0x1 ;  /* 0x0000000011107211 */ /* 0x040fe200078c08ff */
[----:B-1----:R-:W-:-:S03]  /*b2f0*/  VIADD R19, R17, UR6 ;  /* 0x0000000611137c36 */ /* 0x002fc60008000000 */
[----:B------:R-:W-:Y:S02]  /*b300*/  LEA.HI.X.SX32 R17, R17, R2, 0x1, P6 ;  /* 0x0000000211117211 */ /* 0x000fe400030f0eff */
[----:B--2---:R-:W-:Y:S01]  /*b310*/  PRMT R13, R9, 0x7632, R13 ;  /* 0x00007632090d7816 */ /* 0x004fe2000000000d */
[C---:B------:R-:W-:Y:S01]  /*b320*/  VIADD R9, R19.reuse, UR6 ;  /* 0x0000000613097c36 */ /* 0x040fe20008000000 */
[C---:B------:R-:W-:Y:S01]  /*b330*/  LEA R18, P6, R19.reuse, R0, 0x1 ;  /* 0x0000000013127211 */ /* 0x040fe200078c08ff */
[----:B------:R-:W-:Y:S02]  /*b340*/  VIADD R12, R20, 0x2a ;  /* 0x0000002a140c7836 */ /* 0x000fe40000000000 */
[----:B------:R1:W-:Y:S01]  /*b350*/  @P3 STG.E.U16 desc[UR8][R14.64], R13 ;  /* 0x0000000d0e003986 */ /* 0x0003e2000c101508 */
[----:B------:R-:W-:Y:S01]  /*b360*/  ISETP.LT.AND P3, PT, R8, UR7, !P0 ;  /* 0x0000000708007c0c */ /* 0x000fe2000c761270 */
[----:B------:R-:W-:Y:S01]  /*b370*/  VIADD R8, R20, 0x29 ;  /* 0x0000002914087836 */ /* 0x000fe20000000000 */
[----:B------:R-:W-:Y:S01]  /*b380*/  LEA.HI.X.SX32 R19, R19, R2, 0x1, P6 ;  /* 0x0000000213137211 */ /* 0x000fe200030f0eff */
[----:B------:R2:W-:Y:S03]  /*b390*/  @P2 STG.E.U16 desc[UR8][R16.64], R10 ;  /* 0x0000000a10002986 */ /* 0x0005e6000c101508 */
[----:B------:R-:W-:-:S02]  /*b3a0*/  ISETP.LT.AND P2, PT, R8, UR7, !P0 ;  /* 0x0000000708007c0c */ /* 0x000fc4000c741270 */
[C---:B------:R-:W-:Y:S01]  /*b3b0*/  LEA R8, P6, R9.reuse, R0, 0x1 ;  /* 0x0000000009087211 */ /* 0x040fe200078c08ff */
[----:B-1----:R-:W-:-:S03]  /*b3c0*/  VIADD R13, R9, UR6 ;  /* 0x00000006090d7c36 */ /* 0x002fc60008000000 */
[----:B------:R-:W-:Y:S02]  /*b3d0*/  LEA.HI.X.SX32 R9, R9, R2, 0x1, P6 ;  /* 0x0000000209097211 */ /* 0x000fe400030f0eff */
[----:B--2---:R-:W-:Y:S01]  /*b3e0*/  PRMT R17, R10, 0x7632, R17 ;  /* 0x000076320a117816 */ /* 0x004fe20000000011 */
[C---:B------:R-:W-:Y:S02]  /*b3f0*/  VIADD R15, R13.reuse, UR6 ;  /* 0x000000060d0f7c36 */ /* 0x040fe40008000000 */
[----:B------:R-:W-:Y:S02]  /*b400*/  VIADD R10, R20, 0x2b ;  /* 0x0000002b140a7836 */ /* 0x000fe40000000000 */
[----:B------:R1:W-:Y:S01]  /*b410*/  @P1 STG.E.U16 desc[UR8][R18.64], R17 ;  /* 0x0000001112001986 */ /* 0x0003e2000c101508 */
[----:B------:R-:W-:Y:S02]  /*b420*/  ISETP.LT.AND P1, PT, R12, UR7, !P0 ;  /* 0x000000070c007c0c */ /* 0x000fe4000c721270 */
[C---:B------:R-:W-:Y:S01]  /*b430*/  LEA R12, P6, R13.reuse, R0, 0x1 ;  /* 0x000000000d0c7211 */ /* 0x040fe200078c08ff */
[----:B------:R2:W-:Y:S01]  /*b440*/  @P5 STG.E.U16 desc[UR8][R8.64], R11 ;  /* 0x0000000b08005986 */ /* 0x0005e2000c101508 */
[----:B------:R-:W-:Y:S01]  /*b450*/  ISETP.LT.AND P5, PT, R10, UR7, !P0 ;  /* 0x000000070a007c0c */ /* 0x000fe2000c7a1270 */
[----:B------:R-:W-:Y:S01]  /*b460*/  VIADD R10, R20, 0x2c ;  /* 0x0000002c140a7836 */ /* 0x000fe20000000000 */
[----:B------:R-:W-:-:S02]  /*b470*/  LEA.HI.X.SX32 R13, R13, R2, 0x1, P6 ;  /* 0x000000020d0d7211 */ /* 0x000fc400030f0eff */
[C---:B------:R-:W-:Y:S01]  /*b480*/  LEA R14, P6, R15.reuse, R0, 0x1 ;  /* 0x000000000f0e7211 */ /* 0x040fe200078c08ff */
[----:B-1----:R-:W-:Y:S01]  /*b490*/  VIADD R17, R15, UR6 ;  /* 0x000000060f117c36 */ /* 0x002fe20008000000 */
[----:B------:R-:W-:Y:S02]  /*b4a0*/  PRMT R18, R11, 0x7632, R18 ;  /* 0x000076320b127816 */ /* 0x000fe40000000012 */
[----:B------:R-:W-:Y:S01]  /*b4b0*/  LEA.HI.X.SX32 R15, R15, R2, 0x1, P6 ;  /* 0x000000020f0f7211 */ /* 0x000fe200030f0eff */
[C---:B--2---:R-:W-:Y:S01]  /*b4c0*/  VIADD R11, R17.reuse, UR6 ;  /* 0x00000006110b7c36 */ /* 0x044fe20008000000 */
[C---:B------:R-:W-:Y:S01]  /*b4d0*/  LEA R16, P6, R17.reuse, R0, 0x1 ;  /* 0x0000000011107211 */ /* 0x040fe200078c08ff */
[----:B------:R-:W-:Y:S01]  /*b4e0*/  VIADD R9, R20, 0x2d ;  /* 0x0000002d14097836 */ /* 0x000fe20000000000 */
[----:B------:R1:W-:Y:S01]  /*b4f0*/  @P4 STG.E.U16 desc[UR8][R12.64], R18 ;  /* 0x000000120c004986 */ /* 0x0003e2000c101508 */
[----:B------:R-:W-:Y:S01]  /*b500*/  ISETP.LT.AND P4, PT, R10, UR7, !P0 ;  /* 0x000000070a007c0c */ /* 0x000fe2000c781270 */
[----:B------:R-:W-:Y:S01]  /*b510*/  VIADD R10, R20, 0x2e ;  /* 0x0000002e140a7836 */ /* 0x000fe20000000000 */
[----:B------:R-:W-:Y:S01]  /*b520*/  LEA.HI.X.SX32 R17, R17, R2, 0x1, P6 ;  /* 0x0000000211117211 */ /* 0x000fe200030f0eff */
[----:B----4-:R2:W-:Y:S01]  /*b530*/  @P3 STG.E.U16 desc[UR8][R14.64], R4 ;  /* 0x000000040e003986 */ /* 0x0105e2000c101508 */
[----:B------:R-:W-:-:S02]  /*b540*/  LEA R8, P6, R11, R0, 0x1 ;  /* 0x000000000b087211 */ /* 0x000fc400078c08ff */
[----:B------:R-:W-:Y:S02]  /*b550*/  ISETP.LT.AND P3, PT, R9, UR7, !P0 ;  /* 0x0000000709007c0c */ /* 0x000fe4000c761270 */
[C---:B------:R-:W-:Y:S01]  /*b560*/  LEA.HI.X.SX32 R9, R11.reuse, R2, 0x1, P6 ;  /* 0x000000020b097211 */ /* 0x040fe200030f0eff */
[----:B------:R-:W-:-:S04]  /*b570*/  VIADD R11, R11, UR6 ;  /* 0x000000060b0b7c36 */ /* 0x000fc80008000000 */
[----:B-1----:R-:W-:Y:S01]  /*b580*/  VIADD R13, R11, UR6 ;  /* 0x000000060b0d7c36 */ /* 0x002fe20008000000 */
[----:B--2---:R-:W-:Y:S01]  /*b590*/  PRMT R15, R4, 0x7632, R15 ;  /* 0x00007632040f7816 */ /* 0x004fe2000000000f */
[C---:B------:R-:W-:Y:S01]  /*b5a0*/  VIADD R14, R20.reuse, 0x32 ;  /* 0x00000032140e7836 */ /* 0x040fe20000000000 */
[----:B------:R-:W-:-:S03]  /*b5b0*/  IADD3 R4, R20, 0x2f, RZ ;  /* 0x0000002f14047810 */ /* 0x000fc60007ffe0ff */
[----:B------:R1:W-:Y:S01]  /*b5c0*/  @P2 STG.E.U16 desc[UR8][R16.64], R15 ;  /* 0x0000000f10002986 */ /* 0x0003e2000c101508 */
[----:B------:R-:W-:Y:S02]  /*b5d0*/  ISETP.LT.AND P2, PT, R10, UR7, !P0 ;  /* 0x000000070a007c0c */ /* 0x000fe4000c741270 */
[C---:B------:R-:W-:Y:S01]  /*b5e0*/  LEA R10, P6, R11.reuse, R0, 0x1 ;  /* 0x000000000b0a7211 */ /* 0x040fe200078c08ff */
[----:B------:R2:W-:Y:S01]  /*b5f0*/  @P1 STG.E.U16 desc[UR8][R8.64], R5 ;  /* 0x0000000508001986 */ /* 0x0005e2000c101508 */
[----:B------:R-:W-:Y:S01]  /*b600*/  ISETP.LT.AND P1, PT, R4, UR7, !P0 ;  /* 0x0000000704007c0c */ /* 0x000fe2000c721270 */
[C---:B------:R-:W-:Y:S01]  /*b610*/  VIADD R4, R20.reuse, 0x30 ;  /* 0x0000003014047836 */ /* 0x040fe20000000000 */
[----:B------:R-:W-:Y:S02]  /*b620*/  LEA.HI.X.SX32 R11, R11, R2, 0x1, P6 ;  /* 0x000000020b0b7211 */ /* 0x000fe400030f0eff */
[----:B------:R-:W-:Y:S02]  /*b630*/  LEA R12, P6, R13, R0, 0x1 ;  /* 0x000000000d0c7211 */ /* 0x000fe400078c08ff */
[----:B-1----:R-:W-:Y:S01]  /*b640*/  PRMT R16, R5, 0x7632, R16 ;  /* 0x0000763205107816 */ /* 0x002fe20000000010 */
[C---:B------:R-:W-:Y:S01]  /*b650*/  VIADD R15, R13.reuse, UR6 ;  /* 0x000000060d0f7c36 */ /* 0x040fe20008000000 */
[----:B------:R-:W-:Y:S01]  /*b660*/  LEA.HI.X.SX32 R13, R13, R2, 0x1, P6 ;  /* 0x000000020d0d7211 */ /* 0x000fe200030f0eff */
[----:B--2---:R-:W-:-:S02]  /*b670*/  VIADD R8, R20, 0x31 ;  /* 0x0000003114087836 */ /* 0x004fc40000000000 */
[----:B------:R1:W-:Y:S01]  /*b680*/  @P5 STG.E.U16 desc[UR8][R10.64], R16 ;  /* 0x000000100a005986 */ /* 0x0003e2000c101508 */
[----:B------:R-:W-:Y:S01]  /*b690*/  ISETP.LT.AND P5, PT, R4, UR7, !P0 ;  /* 0x0000000704007c0c */ /* 0x000fe2000c7a1270 */
[C---:B------:R-:W-:Y:S01]  /*b6a0*/  VIADD R9, R15.reuse, UR6 ;  /* 0x000000060f097c36 */ /* 0x040fe20008000000 */
[C---:B------:R-:W-:Y:S01]  /*b6b0*/  LEA R4, P6, R15.reuse, R0, 0x1 ;  /* 0x000000000f047211 */ /* 0x040fe200078c08ff */
[----:B------:R2:W-:Y:S01]  /*b6c0*/  @P4 STG.E.U16 desc[UR8][R12.64], R6 ;  /* 0x000000060c004986 */ /* 0x0005e2000c101508 */
[----:B------:R-:W-:Y:S02]  /*b6d0*/  ISETP.LT.AND P4, PT, R8, UR7, !P0 ;  /* 0x0000000708007c0c */ /* 0x000fe4000c781270 */
[----:B------:R-:W-:Y:S02]  /*b6e0*/  LEA.HI.X.SX32 R5, R15, R2, 0x1, P6 ;  /* 0x000000020f057211 */ /* 0x000fe400030f0eff */
[C---:B------:R-:W-:Y:S02]  /*b6f0*/  LEA R8, P6, R9.reuse, R0, 0x1 ;  /* 0x0000000009087211 */ /* 0x040fe400078c08ff */
[----:B------:R-:W-:Y:S01]  /*b700*/  PRMT R15, R6, 0x7632, R15 ;  /* 0x00007632060f7816 */ /* 0x000fe2000000000f */
[C---:B-1----:R-:W-:Y:S01]  /*b710*/  VIADD R11, R9.reuse, UR6 ;  /* 0x00000006090b7c36 */ /* 0x042fe20008000000 */
[----:B------:R-:W-:Y:S01]  /*b720*/  LEA.HI.X.SX32 R9, R9, R2, 0x1, P6 ;  /* 0x0000000209097211 */ /* 0x000fe200030f0eff */
[----:B------:R-:W-:-:S02]  /*b730*/  VIADD R16, R20, 0x3e ;  /* 0x0000003e14107836 */ /* 0x000fc40000000000 */
[C---:B--2---:R-:W-:Y:S01]  /*b740*/  VIADD R13, R11.reuse, UR6 ;  /* 0x000000060b0d7c36 */ /* 0x044fe20008000000 */
[C---:B------:R-:W-:Y:S01]  /*b750*/  LEA R10, P6, R11.reuse, R0, 0x1 ;  /* 0x000000000b0a7211 */ /* 0x040fe200078c08ff */
[----:B------:R1:W-:Y:S01]  /*b760*/  @P3 STG.E.U16 desc[UR8][R4.64], R15 ;  /* 0x0000000f04003986 */ /* 0x0003e2000c101508 */
[----:B------:R-:W-:Y:S01]  /*b770*/  ISETP.LT.AND P3, PT, R14, UR7, !P0 ;  /* 0x000000070e007c0c */ /* 0x000fe2000c761270 */
[----:B------:R-:W-:Y:S01]  /*b780*/  VIADD R6, R20, 0x33 ;  /* 0x0000003314067836 */ /* 0x000fe20000000000 */
[----:B------:R-:W-:Y:S01]  /*b790*/  LEA.HI.X.SX32 R11, R11, R2, 0x1, P6 ;  /* 0x000000020b0b7211 */ /* 0x000fe200030f0eff */
[----:B------:R2:W-:Y:S01]  /*b7a0*/  @P2 STG.E.U16 desc[UR8][R8.64], R7 ;  /* 0x0000000708002986 */ /* 0x0005e2000c101508 */
[----:B------:R-:W-:Y:S02]  /*b7b0*/  PRMT R14, R7, 0x7632, R14 ;  /* 0x00007632070e7816 */ /* 0x000fe4000000000e */
[----:B------:R-:W-:Y:S02]  /*b7c0*/  LEA R12, P6, R13, R0, 0x1 ;  /* 0x000000000d0c7211 */ /* 0x000fe400078c08ff */
[----:B------:R-:W-:Y:S01]  /*b7d0*/  ISETP.LT.AND P2, PT, R6, UR7, !P0 ;  /* 0x0000000706007c0c */ /* 0x000fe2000c741270 */
[----:B------:R3:W-:Y:S01]  /*b7e0*/  @P1 STG.E.U16 desc[UR8][R10.64], R14 ;  /* 0x0000000e0a001986 */ /* 0x0007e2000c101508 */
[----:B-1----:R-:W-:-:S02]  /*b7f0*/  VIADD R4, R20, 0x34 ;  /* 0x0000003414047836 */ /* 0x002fc40000000000 */
[C---:B------:R-:W-:Y:S01]  /*b800*/  VIADD R5, R13.reuse, UR6 ;  /* 0x000000060d057c36 */ /* 0x040fe20008000000 */
[----:B------:R-:W-:Y:S01]  /*b810*/  LEA.HI.X.SX32 R13, R13, R2, 0x1, P6 ;  /* 0x000000020d0d7211 */ /* 0x000fe200030f0eff */
[----:B--2---:R-:W-:Y:S01]  /*b820*/  VIADD R7, R20, 0x35 ;  /* 0x0000003514077836 */ /* 0x004fe20000000000 */
[----:B------:R-:W-:Y:S01]  /*b830*/  ISETP.LT.AND P1, PT, R4, UR7, !P0 ;  /* 0x0000000704007c0c */ /* 0x000fe2000c721270 */
[C---:B------:R-:W-:Y:S01]  /*b840*/  VIADD R9, R5.reuse, UR6 ;  /* 0x0000000605097c36 */ /* 0x040fe20008000000 */
[----:B------:R-:W-:Y:S01]  /*b850*/  LEA R4, P6, R5, R0, 0x1 ;  /* 0x0000000005047211 */ /* 0x000fe200078c08ff */
[----:B0-----:R0:W-:Y:S01]  /*b860*/  @P5 STG.E.U16 desc[UR8][R12.64], R24 ;  /* 0x000000180c005986 */ /* 0x0011e2000c101508 */
[----:B------:R-:W-:Y:S01]  /*b870*/  ISETP.LT.AND P5, PT, R7, UR7, !P0 ;  /* 0x0000000707007c0c */ /* 0x000fe2000c7a1270 */
[C---:B------:R-:W-:Y:S01]  /*b880*/  VIADD R8, R20.reuse, 0x36 ;  /* 0x0000003614087836 */ /* 0x040fe20000000000 */
[----:B------:R-:W-:Y:S01]  /*b890*/  LEA.HI.X.SX32 R5, R5, R2, 0x1, P6 ;  /* 0x0000000205057211 */ /* 0x000fe200030f0eff */
[----:B---3--:R-:W-:Y:S01]  /*b8a0*/  VIADD R10, R20, 0x37 ;  /* 0x00000037140a7836 */ /* 0x008fe20000000000 */
[----:B------:R-:W-:-:S02]  /*b8b0*/  LEA R6, P6, R9, R0, 0x1 ;  /* 0x0000000009067211 */ /* 0x000fc400078c08ff */
[----:B------:R-:W-:Y:S02]  /*b8c0*/  PRMT R14, R25, 0x7632, R14 ;  /* 0x00007632190e7816 */ /* 0x000fe4000000000e */
[C---:B------:R-:W-:Y:S01]  /*b8d0*/  LEA.HI.X.SX32 R7, R9.reuse, R2, 0x1, P6 ;  /* 0x0000000209077211 */ /* 0x040fe200030f0eff */
[----:B------:R-:W-:Y:S01]  /*b8e0*/  VIADD R9, R9, UR6 ;  /* 0x0000000609097c36 */ /* 0x000fe20008000000 */
[----:B0-----:R-:W-:Y:S01]  /*b8f0*/  PRMT R13, R24, 0x7632, R13 ;  /* 0x00007632180d7816 */ /* 0x001fe2000000000d */
[----:B------:R-:W-:Y:S02]  /*b900*/  VIADD R12, R20, 0x3a ;  /* 0x0000003a140c7836 */ /* 0x000fe40000000000 */
[----:B------:R-:W-:Y:S02]  /*b910*/  VIADD R11, R9, UR6 ;  /* 0x00000006090b7c36 */ /* 0x000fe40008000000 */
[----:B------:R0:W-:Y:S01]  /*b920*/  @P4 STG.E.U16 desc[UR8][R4.64], R13 ;  /* 0x0000000d04004986 */ /* 0x0001e2000c101508 */
[----:B------:R-:W-:-:S02]  /*b930*/  ISETP.LT.AND P4, PT, R8, UR7, !P0 ;  /* 0x0000000708007c0c */ /* 0x000fc4000c781270 */
[C---:B------:R-:W-:Y:S01]  /*b940*/  LEA R8, P6, R9.reuse, R0, 0x1 ;  /* 0x0000000009087211 */ /* 0x040fe200078c08ff */
[----:B------:R1:W-:Y:S01]  /*b950*/  @P3 STG.E.U16 desc[UR8][R6.64], R25 ;  /* 0x0000001906003986 */ /* 0x0003e2000c101508 */
[----:B------:R-:W-:Y:S01]  /*b960*/  ISETP.LT.AND P3, PT, R10, UR7, !P0 ;  /* 0x000000070a007c0c */ /* 0x000fe2000c761270 */
[----:B------:R-:W-:Y:S01]  /*b970*/  VIADD R10, R20, 0x38 ;  /* 0x00000038140a7836 */ /* 0x000fe20000000000 */
[----:B------:R-:W-:Y:S02]  /*b980*/  LEA.HI.X.SX32 R9, R9, R2, 0x1, P6 ;  /* 0x0000000209097211 */ /* 0x000fe400030f0eff */
[----:B0-----:R-:W-:-:S03]  /*b990*/  LEA R4, P6, R11, R0, 0x1 ;  /* 0x000000000b047211 */ /* 0x001fc600078c08ff */
[----:B------:R0:W-:Y:S01]  /*b9a0*/  @P2 STG.E.U16 desc[UR8][R8.64], R14 ;  /* 0x0000000e08002986 */ /* 0x0001e2000c101508 */
[C---:B------:R-:W-:Y:S02]  /*b9b0*/  IADD3 R13, R11.reuse, UR6, RZ ;  /* 0x000000060b0d7c10 */ /* 0x040fe4000fffe0ff */
[----:B------:R-:W-:Y:S01]  /*b9c0*/  LEA.HI.X.SX32 R5, R11, R2, 0x1, P6 ;  /* 0x000000020b057211 */ /* 0x000fe200030f0eff */
[----:B-1----:R-:W-:Y:S01]  /*b9d0*/  VIADD R7, R20, 0x39 ;  /* 0x0000003914077836 */ /* 0x002fe20000000000 */
[C---:B------:R-:W-:Y:S01]  /*b9e0*/  LEA R6, P6, R13.reuse, R0, 0x1 ;  /* 0x000000000d067211 */ /* 0x040fe200078c08ff */
[----:B------:R-:W-:Y:S01]  /*b9f0*/  VIADD R11, R13, UR6 ;  /* 0x000000060d0b7c36 */ /* 0x000fe20008000000 */
[----:B------:R-:W-:Y:S01]  /*ba00*/  ISETP.LT.AND P2, PT, R10, UR7, !P0 ;  /* 0x000000070a007c0c */ /* 0x000fe2000c741270 */
[----:B------:R1:W-:Y:S01]  /*ba10*/  @P1 STG.E.U16 desc[UR8][R4.64], R26 ;  /* 0x0000001a04001986 */ /* 0x0003e2000c101508 */
[----:B------:R-:W-:Y:S01]  /*ba20*/  ISETP.LT.AND P1, PT, R7, UR7, !P0 ;  /* 0x0000000707007c0c */ /* 0x000fe2000c721270 */
[----:B------:R-:W-:Y:S01]  /*ba30*/  VIADD R3, R11, UR6 ;  /* 0x000000060b037c36 */ /* 0x000fe20008000000 */
[----:B------:R-:W-:-:S02]  /*ba40*/  LEA.HI.X.SX32 R7, R13, R2, 0x1, P6 ;  /* 0x000000020d077211 */ /* 0x000fc400030f0eff */
[----:B------:R-:W-:Y:S01]  /*ba50*/  LEA R10, P6, R11, R0, 0x1 ;  /* 0x000000000b0a7211 */ /* 0x000fe200078c08ff */
[----:B0-----:R-:W-:Y:S01]  /*ba60*/  VIADD R9, R3, UR6 ;  /* 0x0000000603097c36 */ /* 0x001fe20008000000 */
[----:B------:R-:W-:Y:S02]  /*ba70*/  PRMT R13, R26, 0x7632, R13 ;  /* 0x000076321a0d7816 */ /* 0x000fe4000000000d */
[----:B------:R-:W-:Y:S01]  /*ba80*/  LEA.HI.X.SX32 R11, R11, R2, 0x1, P6 ;  /* 0x000000020b0b7211 */ /* 0x000fe200030f0eff */
[----:B-1----:R-:W-:Y:S01]  /*ba90*/  VIADD R5, R20, 0x3b ;  /* 0x0000003b14057836 */ /* 0x002fe20000000000 */
[----:B------:R-:W-:Y:S01]  /*baa0*/  LEA R4, P6, R3, R0, 0x1 ;  /* 0x0000000003047211 */ /* 0x000fe200078c08ff */
[----:B------:R0:W-:Y:S01]  /*bab0*/  @P5 STG.E.U16 desc[UR8][R6.64], R13 ;  /* 0x0000000d06005986 */ /* 0x0001e2000c101508 */
[----:B------:R-:W-:Y:S01]  /*bac0*/  ISETP.LT.AND P5, PT, R12, UR7, !P0 ;  /* 0x000000070c007c0c */ /* 0x000fe2000c7a1270 */
[----:B------:R-:W-:Y:S02]  /*bad0*/  VIADD R12, R20, 0x3c ;  /* 0x0000003c140c7836 */ /* 0x000fe40000000000 */
[----:B------:R1:W-:Y:S01]  /*bae0*/  @P4 STG.E.U16 desc[UR8][R10.64], R27 ;  /* 0x0000001b0a004986 */ /* 0x0003e2000c101508 */
[----:B------:R-:W-:-:S02]  /*baf0*/  ISETP.LT.AND P4, PT, R5, UR7, !P0 ;  /* 0x0000000705007c0c */ /* 0x000fc4000c781270 */
[----:B------:R-:W-:Y:S01]  /*bb00*/  LEA.HI.X.SX32 R5, R3, R2, 0x1, P6 ;  /* 0x0000000203057211 */ /* 0x000fe200030f0eff */
[C---:B------:R-:W-:Y:S01]  /*bb10*/  VIADD R3, R9.reuse, UR6 ;  /* 0x0000000609037c36 */ /* 0x040fe20008000000 */
[----:B------:R-:W-:Y:S02]  /*bb20*/  LEA R8, P6, R9, R0, 0x1 ;  /* 0x0000000009087211 */ /* 0x000fe400078c08ff */
[----:B0-----:R-:W-:Y:S02]  /*bb30*/  PRMT R7, R27, 0x7632, R7 ;  /* 0x000076321b077816 */ /* 0x001fe40000000007 */
[----:B------:R-:W-:Y:S02]  /*bb40*/  LEA.HI.X.SX32 R9, R9, R2, 0x1, P6 ;  /* 0x0000000209097211 */ /* 0x000fe400030f0eff */
[C---:B------:R-:W-:Y:S01]  /*bb50*/  LEA R6, P6, R3.reuse, R0, 0x1 ;  /* 0x0000000003067211 */ /* 0x040fe200078c08ff */
[----:B-1----:R-:W-:Y:S01]  /*bb60*/  VIADD R11, R3, UR6 ;  /* 0x00000006030b7c36 */ /* 0x002fe20008000000 */
[----:B------:R0:W-:Y:S01]  /*bb70*/  @P3 STG.E.U16 desc[UR8][R4.64], R7 ;  /* 0x0000000704003986 */ /* 0x0001e2000c101508 */
[----:B------:R-:W-:Y:S01]  /*bb80*/  VIADD R10, R20, 0x3d ;  /* 0x0000003d140a7836 */ /* 0x000fe20000000000 */
[----:B------:R-:W-:Y:S01]  /*bb90*/  ISETP.LT.AND P3, PT, R12, UR7, !P0 ;  /* 0x000000070c007c0c */ /* 0x000fe2000c761270 */
[----:B------:R-:W-:Y:S01]  /*bba0*/  VIADD R20, R20, 0x3f ;  /* 0x0000003f14147836 */ /* 0x000fe20000000000 */
[----:B------:R1:W-:Y:S02]  /*bbb0*/  @P2 STG.E.U16 desc[UR8][R8.64], R28 ;  /* 0x0000001c08002986 */ /* 0x0003e4000c101508 */
[----:B------:R-:W-:-:S02]  /*bbc0*/  ISETP.LT.AND P2, PT, R10, UR7, !P0 ;  /* 0x000000070a007c0c */ /* 0x000fc4000c741270 */
[----:B0-----:R-:W-:Y:S01]  /*bbd0*/  LEA.HI.X.SX32 R7, R3, R2, 0x1, P6 ;  /* 0x0000000203077211 */ /* 0x001fe200030f0eff */
[C---:B------:R-:W-:Y:S01]  /*bbe0*/  VIADD R3, R11.reuse, UR6 ;  /* 0x000000060b037c36 */ /* 0x040fe20008000000 */
[----:B------:R-:W-:Y:S02]  /*bbf0*/  PRMT R5, R28, 0x7632, R5 ;  /* 0x000076321c057816 */ /* 0x000fe40000000005 */
[----:B------:R-:W-:Y:S01]  /*bc00*/  LEA R10, P6, R11, R0, 0x1 ;  /* 0x000000000b0a7211 */ /* 0x000fe200078c08ff */
[----:B------:R-:W-:Y:S02]  /*bc10*/  VIADD R13, R3, UR6 ;  /* 0x00000006030d7c36 */ /* 0x000fe40008000000 */
[----:B------:R0:W-:Y:S01]  /*bc20*/  @P1 STG.E.U16 desc[UR8][R6.64], R5 ;  /* 0x0000000506001986 */ /* 0x0001e2000c101508 */
[----:B------:R-:W-:Y:S01]  /*bc30*/  LEA.HI.X.SX32 R11, R11, R2, 0x1, P6 ;  /* 0x000000020b0b7211 */ /* 0x000fe200030f0eff */
[----:B------:R-:W-:Y:S01]  /*bc40*/  VIADD R15, R13, UR6 ;  /* 0x000000060d0f7c36 */ /* 0x000fe20008000000 */
[----:B------:R-:W-:-:S02]  /*bc50*/  LEA R4, P1, R3, R0, 0x1 ;  /* 0x0000000003047211 */ /* 0x000fc400078208ff */
[----:B-1----:R-:W-:Y:S01]  /*bc60*/  LEA R8, P6, R13, R0, 0x1 ;  /* 0x000000000d087211 */ /* 0x002fe200078c08ff */
[----:B------:R-:W-:Y:S01]  /*bc70*/  VIADD R17, R15, UR6 ;  /* 0x000000060f117c36 */ /* 0x000fe20008000000 */
[----:B------:R1:W-:Y:S02]  /*bc80*/  @P5 STG.E.U16 desc[UR8][R10.64], R29 ;  /* 0x0000001d0a005986 */ /* 0x0003e4000c101508 */
[----:B------:R-:W-:Y:S02]  /*bc90*/  LEA.HI.X.SX32 R9, R13, R2, 0x1, P6 ;  /* 0x000000020d097211 */ /* 0x000fe400030f0eff */
[----:B------:R-:W-:Y:S02]  /*bca0*/  LEA R12, P6, R15, R0, 0x1 ;  /* 0x000000000f0c7211 */ /* 0x000fe400078c08ff */
[----:B0-----:R-:W-:Y:S01]  /*bcb0*/  LEA.HI.X.SX32 R5, R3, R2, 0x1, P1 ;  /* 0x0000000203057211 */ /* 0x001fe200008f0eff */
[C---:B------:R-:W-:Y:S01]  /*bcc0*/  VIADD R3, R17.reuse, UR6 ;  /* 0x0000000611037c36 */ /* 0x040fe20008000000 */
[----:B------:R-:W-:-:S02]  /*bcd0*/  LEA R6, P1, R17, R0, 0x1 ;  /* 0x0000000011067211 */ /* 0x000fc400078208ff */
[-C--:B------:R-:W-:Y:S02]  /*bce0*/  LEA.HI.X.SX32 R13, R15, R2.reuse, 0x1, P6 ;  /* 0x000000020f0d7211 */ /* 0x080fe400030f0eff */
[----:B------:R-:W-:Y:S02]  /*bcf0*/  LEA.HI.X.SX32 R7, R17, R2, 0x1, P1 ;  /* 0x0000000211077211 */ /* 0x000fe400008f0eff */
[C---:B------:R-:W-:Y:S02]  /*bd00*/  LEA R14, P6, R3.reuse, R0, 0x1 ;  /* 0x00000000030e7211 */ /* 0x040fe400078c08ff */
[----:B------:R-:W-:Y:S02]  /*bd10*/  ISETP.LT.AND P1, PT, R16, UR7, !P0 ;  /* 0x0000000710007c0c */ /* 0x000fe4000c721270 */
[----:B------:R-:W-:Y:S02]  /*bd20*/  ISETP.LT.AND P0, PT, R20, UR7, !P0 ;  /* 0x0000000714007c0c */ /* 0x000fe4000c701270 */
[----:B------:R-:W-:-:S02]  /*bd30*/  LEA.HI.X.SX32 R15, R3, R2, 0x1, P6 ;  /* 0x00000002030f7211 */ /* 0x000fc400030f0eff */
[----:B------:R-:W-:Y:S02]  /*bd40*/  PRMT R2, R29, 0x7632, R2 ;  /* 0x000076321d027816 */ /* 0x000fe40000000002 */
[----:B------:R-:W-:-:S03]  /*bd50*/  PRMT R0, R30, 0x7632, R0 ;  /* 0x000076321e007816 */ /* 0x000fc60000000000 */
[----:B------:R1:W-:Y:S04]  /*bd60*/  @P4 STG.E.U16 desc[UR8][R4.64], R2 ;  /* 0x0000000204004986 */ /* 0x0003e8000c101508 */
[----:B------:R1:W-:Y:S04]  /*bd70*/  @P3 STG.E.U16 desc[UR8][R8.64], R30 ;  /* 0x0000001e08003986 */ /* 0x0003e8000c101508 */
[----:B------:R1:W-:Y:S04]  /*bd80*/  @P2 STG.E.U16 desc[UR8][R12.64], R0 ;  /* 0x000000000c002986 */ /* 0x0003e8000c101508 */
[----:B------:R1:W-:Y:S01]  /*bd90*/  @P1 STG.E.U16 desc[UR8][R6.64], R31 ;  /* 0x0000001f06001986 */ /* 0x0003e2000c101508 */
[----:B------:R-:W-:Y:S05]  /*bda0*/  @!P0 EXIT ;  /* 0x000000000000894d */ /* 0x000fea0003800000 */
[----:B-1----:R-:W-:-:S05]  /*bdb0*/  PRMT R7, R31, 0x7632, R7 ;  /* 0x000076321f077816 */ /* 0x002fca0000000007 */
[----:B------:R-:W-:Y:S01]  /*bdc0*/  STG.E.U16 desc[UR8][R14.64], R7 ;  /* 0x000000070e007986 */ /* 0x000fe2000c101508 */
[----:B------:R-:W-:Y:S05]  /*bdd0*/  EXIT ;  /* 0x000000000000794d */ /* 0x000fea0003800000 */
.L_x_3:
[----:B------:R-:W-:-:S00]  /*bde0*/  BRA `(.L_x_3) ;  /* 0xfffffffc00fc7947 */ /* 0x000fc0000383ffff */
[----:B------:R-:W-:-:S00]  /*bdf0*/  NOP ;  /* 0x0000000000007918 */ /* 0x000fc00000000000 */
        /* <DEDUP_REMOVED lines=8> */
.L_x_4:


//--------------------- .nv.shared.matmul_kernel  --------------------------
	.section	.nv.shared.matmul_kernel,"aw",@nobits
	.sectionflags	@""
	.align	16
	.zero		1024


//--------------------- .nv.shared.reserved.0     --------------------------
	.section	.nv.shared.reserved.0,"aw",@nobits
	.weak		__nv_reservedSMEM_offset_0_alias
	.size		__nv_reservedSMEM_offset_0_alias, 0, 0
	.other		__nv_reservedSMEM_offset_0_alias,@"STO_CUDA_RESERVED_SHARED STV_DEFAULT"
__nv_reservedSMEM_offset_0_alias:
	.zero		0


//--------------------- .nv.constant0.matmul_kernel --------------------------
	.section	.nv.constant0.matmul_kernel,"a",@progbits
	.sectionflags	@""
	.align	4
.nv.constant0.matmul_kernel:
	.zero		608


//--------------------- SYMBOLS --------------------------

	.type		.nv.reservedSmem.offset0,@object
	.size		.nv.reservedSmem.offset0,0x4
